// auto-generated by cutlass_sweep.gemm — config: {"arch": "sm_100", "cluster_m": 1, "cluster_n": 1, "dtype": "e5m2", "dtype_b": "e5m2", "layout": "nt", "stages": 3, "tile_k": 64, "tile_m": 64, "tile_n": 256}
#include "cutlass/cutlass.h"
#include "cutlass/gemm/collective/collective_builder.hpp"
#include "cutlass/gemm/device/gemm_universal_adapter.h"
#include "cutlass/gemm/kernel/gemm_universal.hpp"
#include "cutlass/epilogue/collective/collective_builder.hpp"

using ElemA = cutlass::float_e5m2_t;
using ElemB = cutlass::float_e5m2_t;
using ElemCD = cutlass::float_e5m2_t;
using Acc  = float;
using TileShape    = cute::Shape<cute::_64, cute::_256, cute::_64>;
using ClusterShape = cute::Shape<cute::_1, cute::_1, cute::_1>;

using CollectiveEpilogue = typename cutlass::epilogue::collective::CollectiveBuilder<
    cutlass::arch::Sm100, cutlass::arch::OpClassTensorOp,
    TileShape, ClusterShape,
    cutlass::epilogue::collective::EpilogueTileAuto,
    Acc, Acc,
    ElemCD, cutlass::layout::RowMajor, 128 / cutlass::sizeof_bits<ElemCD>::value,
    ElemCD, cutlass::layout::RowMajor, 128 / cutlass::sizeof_bits<ElemCD>::value,
    cutlass::epilogue::collective::EpilogueScheduleAuto
  >::CollectiveOp;

using CollectiveMainloop = typename cutlass::gemm::collective::CollectiveBuilder<
    cutlass::arch::Sm100, cutlass::arch::OpClassTensorOp,
    ElemA, cutlass::layout::RowMajor, 128 / cutlass::sizeof_bits<ElemA>::value,
    ElemB, cutlass::layout::ColumnMajor, 128 / cutlass::sizeof_bits<ElemB>::value,
    Acc,
    TileShape, ClusterShape,
    cutlass::gemm::collective::StageCount<3>,
    cutlass::gemm::collective::KernelScheduleAuto
  >::CollectiveOp;

using GemmKernel = cutlass::gemm::kernel::GemmUniversal<
    cute::Shape<int,int,int,int>,
    CollectiveMainloop,
    CollectiveEpilogue
>;
using Gemm = cutlass::gemm::device::GemmUniversalAdapter<GemmKernel>;

// Force the device kernel symbol into the cubin without needing a host main.
auto* _anchor = &cutlass::device_kernel<GemmKernel>;


// ===== COMPILED SASS (sm_100a) =====

	.target	sm_100a

	.elftype	@"ET_EXEC"


//--------------------- .note.nv.tkinfo           --------------------------
	.section	.note.nv.tkinfo,"",@"SHT_NOTE"
	.sectionflags	@"SHF_NOTE_NV_TKINFO"
	.tkinfo
        /*0018*/ 	.word	0x00000002
        /*0030*/ 	.string	""
        /*0030*/ 	.string	"ptxas"
        /*0030*/ 	.string	"Cuda compilation tools, release 13.0, V13.0.88"
        /*0030*/ 	.string	"Build cuda_13.0.r13.0/compiler.36424714_0"
        /*0030*/ 	.string	"-arch sm_100a -m 64 "



//--------------------- .note.nv.cuinfo           --------------------------
	.section	.note.nv.cuinfo,"",@"SHT_NOTE"
	.sectionflags	@"SHF_NOTE_NV_CUINFO"
        /*0018*/ 	.short	0x0002
        /*001a*/ 	.short	0x0064
        /*001c*/ 	.short	0x0082
	.zero		2


//--------------------- .nv.info                  --------------------------
	.section	.nv.info,"",@"SHT_CUDA_INFO"
	.align	4


	//----- nvinfo : EIATTR_REGCOUNT
	.align		4
        /*0000*/ 	.byte	0x04, 0x2f
        /*0002*/ 	.short	(.L_20 - .L_19)
	.align		4
.L_19:
        /*0004*/ 	.word	index@(_ZN7cutlass13device_kernelINS_4gemm6kernel13GemmUniversalIN4cute5tupleIJiiiiEEENS1_10collective13CollectiveMmaINS1_35MainloopSm100TmaUmmaWarpSpecializedILi3ELi2ELi4ENS5_IJNS4_1CILi1EEESB_SB_EEEEENS5_IJNSA_ILi64EEENSA_ILi256EEESE_EEENS_12float_e5m2_tENS5_IJlSB_lEEESH_SI_NS4_8TiledMMAINS4_8MMA_AtomIJNS4_10MMA_TraitsINS4_19SM100_MMA_F8F6F4_SSEJSH_SH_fSE_SF_NS4_17integral_constantINS4_4UMMA5MajorELSP_0EEESQ_NSN_INSO_7ScaleInELSR_0EEESS_EEEEEENS4_6LayoutISC_NS5_IJNSA_ILi0EEESW_SW_EEEEENS5_IJNS4_10UnderscoreESZ_SZ_EEEEENS4_13SM90_TMA_LOADENS4_14ComposedLayoutINS4_7SwizzleILi2ELi4ELi3EEENS4_18smem_ptr_flag_bitsILi8EEENSV_INS5_IJNSA_ILi8EEESE_EEENS5_IJSE_SB_EEEEEEEvNS4_8identityES12_S1C_vS1D_EENS_8epilogue10collective18CollectiveEpilogueINS1F_23Sm100TmaWarpSpecializedILi4ELi2ELi32ELb0ELb0EEEJSG_NS5_IJNSV_ISE_SB_EES1K_EEESH_SI_SH_SI_NS1F_6fusion15FusionCallbacksIS1J_NS1M_17LinearCombinationISH_fSH_fLNS_15FloatRoundStyleE2EEESG_S1L_JEEENS4_5SM1004TMEM4LOAD26SM100_TMEM_LOAD_16dp32b32xES12_S1C_NS4_39AutoVectorizingCopyWithAssumedAlignmentILi128EEENS4_14SM90_TMA_STOREES1C_S1X_S1X_EEEvvEEEEvNT_6ParamsE)
        /*0008*/ 	.word	0x00000079


	//----- nvinfo : EIATTR_FRAME_SIZE
	.align		4
.L_20:
        /*000c*/ 	.byte	0x04, 0x11
        /*000e*/ 	.short	(.L_22 - .L_21)
	.align		4
.L_21:
        /*0010*/ 	.word	index@($__internal_2_$__cuda_sm10x_tcgen05_guardrail_trap_unallocated_columns_being_dealloced)
        /*0014*/ 	.word	0x00000000


	//----- nvinfo : EIATTR_FRAME_SIZE
	.align		4
.L_22:
        /*0018*/ 	.byte	0x04, 0x11
        /*001a*/ 	.short	(.L_24 - .L_23)
	.align		4
.L_23:
        /*001c*/ 	.word	index@($__internal_1_$__cuda_sm10x_tcgen05_guardrail_trap_phase_invalid_during_alloc)
        /*0020*/ 	.word	0x00000000


	//----- nvinfo : EIATTR_FRAME_SIZE
	.align		4
.L_24:
        /*0024*/ 	.byte	0x04, 0x11
        /*0026*/ 	.short	(.L_26 - .L_25)
	.align		4
.L_25:
        /*0028*/ 	.word	index@($__internal_0_$__cuda_sm10x_tcgen05_guardrail_trap_col_being_dealloced_not_returned_by_alloc)
        /*002c*/ 	.word	0x00000000


	//----- nvinfo : EIATTR_FRAME_SIZE
	.align		4
.L_26:
        /*0030*/ 	.byte	0x04, 0x11
        /*0032*/ 	.short	(.L_28 - .L_27)
	.align		4
.L_27:
        /*0034*/ 	.word	index@(_ZN7cutlass13device_kernelINS_4gemm6kernel13GemmUniversalIN4cute5tupleIJiiiiEEENS1_10collective13CollectiveMmaINS1_35MainloopSm100TmaUmmaWarpSpecializedILi3ELi2ELi4ENS5_IJNS4_1CILi1EEESB_SB_EEEEENS5_IJNSA_ILi64EEENSA_ILi256EEESE_EEENS_12float_e5m2_tENS5_IJlSB_lEEESH_SI_NS4_8TiledMMAINS4_8MMA_AtomIJNS4_10MMA_TraitsINS4_19SM100_MMA_F8F6F4_SSEJSH_SH_fSE_SF_NS4_17integral_constantINS4_4UMMA5MajorELSP_0EEESQ_NSN_INSO_7ScaleInELSR_0EEESS_EEEEEENS4_6LayoutISC_NS5_IJNSA_ILi0EEESW_SW_EEEEENS5_IJNS4_10UnderscoreESZ_SZ_EEEEENS4_13SM90_TMA_LOADENS4_14ComposedLayoutINS4_7SwizzleILi2ELi4ELi3EEENS4_18smem_ptr_flag_bitsILi8EEENSV_INS5_IJNSA_ILi8EEESE_EEENS5_IJSE_SB_EEEEEEEvNS4_8identityES12_S1C_vS1D_EENS_8epilogue10collective18CollectiveEpilogueINS1F_23Sm100TmaWarpSpecializedILi4ELi2ELi32ELb0ELb0EEEJSG_NS5_IJNSV_ISE_SB_EES1K_EEESH_SI_SH_SI_NS1F_6fusion15FusionCallbacksIS1J_NS1M_17LinearCombinationISH_fSH_fLNS_15FloatRoundStyleE2EEESG_S1L_JEEENS4_5SM1004TMEM4LOAD26SM100_TMEM_LOAD_16dp32b32xES12_S1C_NS4_39AutoVectorizingCopyWithAssumedAlignmentILi128EEENS4_14SM90_TMA_STOREES1C_S1X_S1X_EEEvvEEEEvNT_6ParamsE)
        /*0038*/ 	.word	0x00000000


	//----- nvinfo : EIATTR_MIN_STACK_SIZE
	.align		4
.L_28:
        /*003c*/ 	.byte	0x04, 0x12
        /*003e*/ 	.short	(.L_30 - .L_29)
	.align		4
.L_29:
        /*0040*/ 	.word	index@(_ZN7cutlass13device_kernelINS_4gemm6kernel13GemmUniversalIN4cute5tupleIJiiiiEEENS1_10collective13CollectiveMmaINS1_35MainloopSm100TmaUmmaWarpSpecializedILi3ELi2ELi4ENS5_IJNS4_1CILi1EEESB_SB_EEEEENS5_IJNSA_ILi64EEENSA_ILi256EEESE_EEENS_12float_e5m2_tENS5_IJlSB_lEEESH_SI_NS4_8TiledMMAINS4_8MMA_AtomIJNS4_10MMA_TraitsINS4_19SM100_MMA_F8F6F4_SSEJSH_SH_fSE_SF_NS4_17integral_constantINS4_4UMMA5MajorELSP_0EEESQ_NSN_INSO_7ScaleInELSR_0EEESS_EEEEEENS4_6LayoutISC_NS5_IJNSA_ILi0EEESW_SW_EEEEENS5_IJNS4_10UnderscoreESZ_SZ_EEEEENS4_13SM90_TMA_LOADENS4_14ComposedLayoutINS4_7SwizzleILi2ELi4ELi3EEENS4_18smem_ptr_flag_bitsILi8EEENSV_INS5_IJNSA_ILi8EEESE_EEENS5_IJSE_SB_EEEEEEEvNS4_8identityES12_S1C_vS1D_EENS_8epilogue10collective18CollectiveEpilogueINS1F_23Sm100TmaWarpSpecializedILi4ELi2ELi32ELb0ELb0EEEJSG_NS5_IJNSV_ISE_SB_EES1K_EEESH_SI_SH_SI_NS1F_6fusion15FusionCallbacksIS1J_NS1M_17LinearCombinationISH_fSH_fLNS_15FloatRoundStyleE2EEESG_S1L_JEEENS4_5SM1004TMEM4LOAD26SM100_TMEM_LOAD_16dp32b32xES12_S1C_NS4_39AutoVectorizingCopyWithAssumedAlignmentILi128EEENS4_14SM90_TMA_STOREES1C_S1X_S1X_EEEvvEEEEvNT_6ParamsE)
        /*0044*/ 	.word	0x00000000
.L_30:


//--------------------- .nv.compat                --------------------------
	.section	.nv.compat,"",@"SHT_CUDA_COMPAT_INFO"
	.align	4
        /*0000*/ 	.byte	0x02, 0x09, 0x01, 0x00, 0x02, 0x02, 0x02, 0x00, 0x02, 0x05, 0x05, 0x00, 0x03, 0x07, 0x01, 0x01
        /*0010*/ 	.byte	0x02, 0x03, 0x01, 0x00, 0x02, 0x06, 0x01, 0x00, 0x04, 0x0b, 0x08, 0x00, 0x09, 0x00, 0x00, 0x00
        /*0020*/ 	.byte	0x00, 0x00, 0x00, 0x00


//--------------------- .nv.info._ZN7cutlass13device_kernelINS_4gemm6kernel13GemmUniversalIN4cute5tupleIJiiiiEEENS1_10collective13CollectiveMmaINS1_35MainloopSm100TmaUmmaWarpSpecializedILi3ELi2ELi4ENS5_IJNS4_1CILi1EEESB_SB_EEEEENS5_IJNSA_ILi64EEENSA_ILi256EEESE_EEENS_12float_e5m2_tENS5_IJlSB_lEEESH_SI_NS4_8TiledMMAINS4_8MMA_AtomIJNS4_10MMA_TraitsINS4_19SM100_MMA_F8F6F4_SSEJSH_SH_fSE_SF_NS4_17integral_constantINS4_4UMMA5MajorELSP_0EEESQ_NSN_INSO_7ScaleInELSR_0EEESS_EEEEEENS4_6LayoutISC_NS5_IJNSA_ILi0EEESW_SW_EEEEENS5_IJNS4_10UnderscoreESZ_SZ_EEEEENS4_13SM90_TMA_LOADENS4_14ComposedLayoutINS4_7SwizzleILi2ELi4ELi3EEENS4_18smem_ptr_flag_bitsILi8EEENSV_INS5_IJNSA_ILi8EEESE_EEENS5_IJSE_SB_EEEEEEEvNS4_8identityES12_S1C_vS1D_EENS_8epilogue10collective18CollectiveEpilogueINS1F_23Sm100TmaWarpSpecializedILi4ELi2ELi32ELb0ELb0EEEJSG_NS5_IJNSV_ISE_SB_EES1K_EEESH_SI_SH_SI_NS1F_6fusion15FusionCallbacksIS1J_NS1M_17LinearCombinationISH_fSH_fLNS_15FloatRoundStyleE2EEESG_S1L_JEEENS4_5SM1004TMEM4LOAD26SM100_TMEM_LOAD_16dp32b32xES12_S1C_NS4_39AutoVectorizingCopyWithAssumedAlignmentILi128EEENS4_14SM90_TMA_STOREES1C_S1X_S1X_EEEvvEEEEvNT_6ParamsE --------------------------
	.section	.nv.info._ZN7cutlass13device_kernelINS_4gemm6kernel13GemmUniversalIN4cute5tupleIJiiiiEEENS1_10collective13CollectiveMmaINS1_35MainloopSm100TmaUmmaWarpSpecializedILi3ELi2ELi4ENS5_IJNS4_1CILi1EEESB_SB_EEEEENS5_IJNSA_ILi64EEENSA_ILi256EEESE_EEENS_12float_e5m2_tENS5_IJlSB_lEEESH_SI_NS4_8TiledMMAINS4_8MMA_AtomIJNS4_10MMA_TraitsINS4_19SM100_MMA_F8F6F4_SSEJSH_SH_fSE_SF_NS4_17integral_constantINS4_4UMMA5MajorELSP_0EEESQ_NSN_INSO_7ScaleInELSR_0EEESS_EEEEEENS4_6LayoutISC_NS5_IJNSA_ILi0EEESW_SW_EEEEENS5_IJNS4_10UnderscoreESZ_SZ_EEEEENS4_13SM90_TMA_LOADENS4_14ComposedLayoutINS4_7SwizzleILi2ELi4ELi3EEENS4_18smem_ptr_flag_bitsILi8EEENSV_INS5_IJNSA_ILi8EEESE_EEENS5_IJSE_SB_EEEEEEEvNS4_8identityES12_S1C_vS1D_EENS_8epilogue10collective18CollectiveEpilogueINS1F_23Sm100TmaWarpSpecializedILi4ELi2ELi32ELb0ELb0EEEJSG_NS5_IJNSV_ISE_SB_EES1K_EEESH_SI_SH_SI_NS1F_6fusion15FusionCallbacksIS1J_NS1M_17LinearCombinationISH_fSH_fLNS_15FloatRoundStyleE2EEESG_S1L_JEEENS4_5SM1004TMEM4LOAD26SM100_TMEM_LOAD_16dp32b32xES12_S1C_NS4_39AutoVectorizingCopyWithAssumedAlignmentILi128EEENS4_14SM90_TMA_STOREES1C_S1X_S1X_EEEvvEEEEvNT_6ParamsE,"",@"SHT_CUDA_INFO"
	.sectionflags	@""
	.align	4


	//----- nvinfo : EIATTR_CUDA_API_VERSION
	.align		4
        /*0000*/ 	.byte	0x04, 0x37
        /*0002*/ 	.short	(.L_32 - .L_31)
.L_31:
        /*0004*/ 	.word	0x00000082


	//----- nvinfo : EIATTR_KPARAM_INFO
	.align		4
.L_32:
        /*0008*/ 	.byte	0x04, 0x17
        /*000a*/ 	.short	(.L_34 - .L_33)
.L_33:
        /*000c*/ 	.word	0x00000000
        /*0010*/ 	.short	0x0000
        /*0012*/ 	.short	0x0000
        /*0014*/ 	.byte	0x00, 0xf0, 0x01, 0x20


	//----- nvinfo : EIATTR_AT_ENTRY_FRAGMENTS
	.align		4
.L_34:
        /*0018*/ 	.byte	0x04, 0x4f
        /*001a*/ 	.short	(.L_36 - .L_35)


	//   ....[0]....
.L_35:
        /*001c*/ 	.word	0x00000006


	//----- nvinfo : EIATTR_RESERVED_SMEM_USED
	.align		4
.L_36:
        /*0020*/ 	.byte	0x01, 0x41
	.zero		2


	//----- nvinfo : EIATTR_SPARSE_MMA_MASK
	.align		4
        /*0024*/ 	.byte	0x03, 0x50
        /*0026*/ 	.short	0x0000


	//----- nvinfo : EIATTR_TCGEN05_1CTA_USED
	.align		4
        /*0028*/ 	.byte	0x01, 0x51
	.zero		2


	//----- nvinfo : EIATTR_MAXREG_COUNT
	.align		4
        /*002c*/ 	.byte	0x03, 0x1b
        /*002e*/ 	.short	0x00ff


	//----- nvinfo : EIATTR_NUM_BARRIERS
	.align		4
        /*0030*/ 	.byte	0x02, 0x4c
        /*0032*/ 	.byte	0x07
	.zero		1


	//----- nvinfo : EIATTR_EXTERNS
	.align		4
        /*0034*/ 	.byte	0x04, 0x0f
        /*0036*/ 	.short	(.L_38 - .L_37)


	//   ....[0]....
	.align		4
.L_37:
        /*0038*/ 	.word	index@(__assertfail)


	//----- nvinfo : EIATTR_MERCURY_ISA_VERSION
	.align		4
.L_38:
        /*003c*/ 	.byte	0x03, 0x5f
        /*003e*/ 	.short	0x0101


	//----- nvinfo : EIATTR_INT_WARP_WIDE_INSTR_OFFSETS
	.align		4
        /*0040*/ 	.byte	0x04, 0x31
        /*0042*/ 	.short	(.L_40 - .L_39)


	//   ....[0]....
.L_39:
        /*0044*/ 	.word	0x00001dc0


	//   ....[1]....
        /*0048*/ 	.word	0x000036f0


	//   ....[2]....
        /*004c*/ 	.word	0x00003720


	//   ....[3]....
        /*0050*/ 	.word	0x00003770


	//   ....[4]....
        /*0054*/ 	.word	0x00004090


	//   ....[5]....
        /*0058*/ 	.word	0x000040f0


	//   ....[6]....
        /*005c*/ 	.word	0x000041d0


	//   ....[7]....
        /*0060*/ 	.word	0x00004240


	//   ....[8]....
        /*0064*/ 	.word	0x00004350


	//   ....[9]....
        /*0068*/ 	.word	0x000043e0


	//   ....[10]....
        /*006c*/ 	.word	0x000045b0


	//   ....[11]....
        /*0070*/ 	.word	0x00004710


	//----- nvinfo : EIATTR_COOP_GROUP_MASK_REGIDS
	.align		4
.L_40:
        /*0074*/ 	.byte	0x04, 0x29
        /*0076*/ 	.short	(.L_42 - .L_41)


	//   ....[0]....
.L_41:
        /*0078*/ 	.word	0xffffffff


	//   ....[1]....
        /*007c*/ 	.word	0xffffffff


	//   ....[2]....
        /*0080*/ 	.word	0xffffffff


	//   ....[3]....
        /*0084*/ 	.word	0xffffffff


	//   ....[4]....
        /*0088*/ 	.word	0xffffffff


	//   ....[5]....
        /*008c*/ 	.word	0xffffffff


	//   ....[6]....
        /*0090*/ 	.word	0xffffffff


	//   ....[7]....
        /*0094*/ 	.word	0xffffffff


	//   ....[8]....
        /*0098*/ 	.word	0xffffffff


	//   ....[9]....
        /*009c*/ 	.word	0xffffffff


	//   ....[10]....
        /*00a0*/ 	.word	0xffffffff


	//   ....[11]....
        /*00a4*/ 	.word	0xffffffff


	//   ....[12]....
        /*00a8*/ 	.word	0xffffffff


	//----- nvinfo : EIATTR_COOP_GROUP_INSTR_OFFSETS
	.align		4
.L_42:
        /*00ac*/ 	.byte	0x04, 0x28
        /*00ae*/ 	.short	(.L_44 - .L_43)


	//   ....[0]....
.L_43:
        /*00b0*/ 	.word	0x00000090


	//   ....[1]....
        /*00b4*/ 	.word	0x000004d0


	//   ....[2]....
        /*00b8*/ 	.word	0x00000620


	//   ....[3]....
        /*00bc*/ 	.word	0x000007c0


	//   ....[4]....
        /*00c0*/ 	.word	0x000008c0


	//   ....[5]....
        /*00c4*/ 	.word	0x00000a30


	//   ....[6]....
        /*00c8*/ 	.word	0x00000bd0


	//   ....[7]....
        /*00cc*/ 	.word	0x00001ca0


	//   ....[8]....
        /*00d0*/ 	.word	0x000029f0


	//   ....[9]....
        /*00d4*/ 	.word	0x00002c00


	//   ....[10]....
        /*00d8*/ 	.word	0x00002c30


	//   ....[11]....
        /*00dc*/ 	.word	0x000035e0


	//   ....[12]....
        /*00e0*/ 	.word	0x00003810


	//----- nvinfo : EIATTR_VRC_CTA_INIT_COUNT
	.align		4
.L_44:
        /*00e4*/ 	.byte	0x02, 0x4a
        /*00e6*/ 	.byte	0x80
	.zero		1


	//----- nvinfo : EIATTR_SYSCALL_OFFSETS
	.align		4
        /*00e8*/ 	.byte	0x04, 0x46
        /*00ea*/ 	.short	(.L_46 - .L_45)


	//   ....[0]....
.L_45:
        /*00ec*/ 	.word	0x00005190


	//   ....[1]....
        /*00f0*/ 	.word	0x000052d0


	//   ....[2]....
        /*00f4*/ 	.word	0x00005ad0


	//   ....[3]....
        /*00f8*/ 	.word	0x00006870


	//   ....[4]....
        /*00fc*/ 	.word	0x000075d0


	//   ....[5]....
        /*0100*/ 	.word	0x00008360


	//----- nvinfo : EIATTR_MBARRIER_INSTR_OFFSETS
	.align		4
.L_46:
        /*0104*/ 	.byte	0x04, 0x39
        /*0106*/ 	.short	(.L_48 - .L_47)


	//   ....[0]....
.L_47:
        /*0108*/ 	.word	0x000005b0
        /*010c*/ 	.word	0x000000ff
        /*0110*/ 	.word	0x00000000
        /*0114*/ 	.short	0x0100
        /*0116*/ 	.byte	0x05
	.zero		1


	//   ....[1]....
        /*0118*/ 	.word	0x000005c0
        /*011c*/ 	.word	0x000000ff
        /*0120*/ 	.word	0x00000018
        /*0124*/ 	.short	0x0100
        /*0126*/ 	.byte	0x05
	.zero		1


	//   ....[2]....
        /*0128*/ 	.word	0x000005d0
        /*012c*/ 	.word	0x000000ff
        /*0130*/ 	.word	0x00000008
        /*0134*/ 	.short	0x0100
        /*0136*/ 	.byte	0x05
	.zero		1


	//   ....[3]....
        /*0138*/ 	.word	0x000005e0
        /*013c*/ 	.word	0x000000ff
        /*0140*/ 	.word	0x00000020
        /*0144*/ 	.short	0x0100
        /*0146*/ 	.byte	0x05
	.zero		1


	//   ....[4]....
        /*0148*/ 	.word	0x000005f0
        /*014c*/ 	.word	0x000000ff
        /*0150*/ 	.word	0x00000010
        /*0154*/ 	.short	0x0100
        /*0156*/ 	.byte	0x05
	.zero		1


	//   ....[5]....
        /*0158*/ 	.word	0x00000600
        /*015c*/ 	.word	0x000000ff
        /*0160*/ 	.word	0x00000028
        /*0164*/ 	.short	0x0100
        /*0166*/ 	.byte	0x05
	.zero		1


	//   ....[6]....
        /*0168*/ 	.word	0x00000730
        /*016c*/ 	.word	0x000000ff
        /*0170*/ 	.word	0x00000030
        /*0174*/ 	.short	0x0100
        /*0176*/ 	.byte	0x07
	.zero		1


	//   ....[7]....
        /*0178*/ 	.word	0x00000740
        /*017c*/ 	.word	0x000000ff
        /*0180*/ 	.word	0x00000050
        /*0184*/ 	.short	0x0100
        /*0186*/ 	.byte	0x07
	.zero		1


	//   ....[8]....
        /*0188*/ 	.word	0x00000750
        /*018c*/ 	.word	0x000000ff
        /*0190*/ 	.word	0x00000038
        /*0194*/ 	.short	0x0100
        /*0196*/ 	.byte	0x07
	.zero		1


	//   ....[9]....
        /*0198*/ 	.word	0x00000760
        /*019c*/ 	.word	0x000000ff
        /*01a0*/ 	.word	0x00000058
        /*01a4*/ 	.short	0x0100
        /*01a6*/ 	.byte	0x07
	.zero		1


	//   ....[10]....
        /*01a8*/ 	.word	0x00000770
        /*01ac*/ 	.word	0x000000ff
        /*01b0*/ 	.word	0x00000040
        /*01b4*/ 	.short	0x0100
        /*01b6*/ 	.byte	0x07
	.zero		1


	//   ....[11]....
        /*01b8*/ 	.word	0x00000780
        /*01bc*/ 	.word	0x000000ff
        /*01c0*/ 	.word	0x00000060
        /*01c4*/ 	.short	0x0100
        /*01c6*/ 	.byte	0x07
	.zero		1


	//   ....[12]....
        /*01c8*/ 	.word	0x00000790
        /*01cc*/ 	.word	0x000000ff
        /*01d0*/ 	.word	0x00000048
        /*01d4*/ 	.short	0x0100
        /*01d6*/ 	.byte	0x07
	.zero		1


	//   ....[13]....
        /*01d8*/ 	.word	0x000007a0
        /*01dc*/ 	.word	0x000000ff
        /*01e0*/ 	.word	0x00000068
        /*01e4*/ 	.short	0x0100
        /*01e6*/ 	.byte	0x07
	.zero		1


	//   ....[14]....
        /*01e8*/ 	.word	0x00000890
        /*01ec*/ 	.word	0x000000ff
        /*01f0*/ 	.word	0x00000070
        /*01f4*/ 	.short	0x0100
        /*01f6*/ 	.byte	0x05
	.zero		1


	//   ....[15]....
        /*01f8*/ 	.word	0x000008a0
        /*01fc*/ 	.word	0x000000ff
        /*0200*/ 	.word	0x00000078
        /*0204*/ 	.short	0x0100
        /*0206*/ 	.byte	0x05
	.zero		1


	//   ....[16]....
        /*0208*/ 	.word	0x000009e0
        /*020c*/ 	.word	0x000000ff
        /*0210*/ 	.word	0x00000080
        /*0214*/ 	.short	0x0100
        /*0216*/ 	.byte	0x05
	.zero		1


	//   ....[17]....
        /*0218*/ 	.word	0x000009f0
        /*021c*/ 	.word	0x000000ff
        /*0220*/ 	.word	0x00000090
        /*0224*/ 	.short	0x0100
        /*0226*/ 	.byte	0x05
	.zero		1


	//   ....[18]....
        /*0228*/ 	.word	0x00000a00
        /*022c*/ 	.word	0x000000ff
        /*0230*/ 	.word	0x00000088
        /*0234*/ 	.short	0x0100
        /*0236*/ 	.byte	0x05
	.zero		1


	//   ....[19]....
        /*0238*/ 	.word	0x00000a10
        /*023c*/ 	.word	0x000000ff
        /*0240*/ 	.word	0x00000098
        /*0244*/ 	.short	0x0100
        /*0246*/ 	.byte	0x05
	.zero		1


	//   ....[20]....
        /*0248*/ 	.word	0x00000b40
        /*024c*/ 	.word	0x000000ff
        /*0250*/ 	.word	0x000000a0
        /*0254*/ 	.short	0x0100
        /*0256*/ 	.byte	0x07
	.zero		1


	//   ....[21]....
        /*0258*/ 	.word	0x00000b50
        /*025c*/ 	.word	0x000000ff
        /*0260*/ 	.word	0x000000c0
        /*0264*/ 	.short	0x0100
        /*0266*/ 	.byte	0x07
	.zero		1


	//   ....[22]....
        /*0268*/ 	.word	0x00000b60
        /*026c*/ 	.word	0x000000ff
        /*0270*/ 	.word	0x000000a8
        /*0274*/ 	.short	0x0100
        /*0276*/ 	.byte	0x07
	.zero		1


	//   ....[23]....
        /*0278*/ 	.word	0x00000b70
        /*027c*/ 	.word	0x000000ff
        /*0280*/ 	.word	0x000000c8
        /*0284*/ 	.short	0x0100
        /*0286*/ 	.byte	0x07
	.zero		1


	//   ....[24]....
        /*0288*/ 	.word	0x00000b80
        /*028c*/ 	.word	0x000000ff
        /*0290*/ 	.word	0x000000b0
        /*0294*/ 	.short	0x0100
        /*0296*/ 	.byte	0x07
	.zero		1


	//   ....[25]....
        /*0298*/ 	.word	0x00000b90
        /*029c*/ 	.word	0x000000ff
        /*02a0*/ 	.word	0x000000d0
        /*02a4*/ 	.short	0x0100
        /*02a6*/ 	.byte	0x07
	.zero		1


	//   ....[26]....
        /*02a8*/ 	.word	0x00000ba0
        /*02ac*/ 	.word	0x000000ff
        /*02b0*/ 	.word	0x000000b8
        /*02b4*/ 	.short	0x0100
        /*02b6*/ 	.byte	0x07
	.zero		1


	//   ....[27]....
        /*02b8*/ 	.word	0x00000bb0
        /*02bc*/ 	.word	0x000000ff
        /*02c0*/ 	.word	0x000000d8
        /*02c4*/ 	.short	0x0100
        /*02c6*/ 	.byte	0x07
	.zero		1


	//   ....[28]....
        /*02c8*/ 	.word	0x00000ca0
        /*02cc*/ 	.word	0x000000ff
        /*02d0*/ 	.word	0x000000e0
        /*02d4*/ 	.short	0x0100
        /*02d6*/ 	.byte	0x05
	.zero		1


	//   ....[29]....
        /*02d8*/ 	.word	0x00000cb0
        /*02dc*/ 	.word	0x000000ff
        /*02e0*/ 	.word	0x000000f0
        /*02e4*/ 	.short	0x0100
        /*02e6*/ 	.byte	0x05
	.zero		1


	//   ....[30]....
        /*02e8*/ 	.word	0x00000cc0
        /*02ec*/ 	.word	0x000000ff
        /*02f0*/ 	.word	0x000000e8
        /*02f4*/ 	.short	0x0100
        /*02f6*/ 	.byte	0x05
	.zero		1


	//   ....[31]....
        /*02f8*/ 	.word	0x00000cd0
        /*02fc*/ 	.word	0x000000ff
        /*0300*/ 	.word	0x000000f8
        /*0304*/ 	.short	0x0100
        /*0306*/ 	.byte	0x05
	.zero		1


	//   ....[32]....
        /*0308*/ 	.word	0x000015a0
        /*030c*/ 	.word	0x00000002
        /*0310*/ 	.word	0x000000f0
        /*0314*/ 	.short	0x010a
        /*0316*/ 	.byte	0xff
	.zero		1


	//   ....[33]....
        /*0318*/ 	.word	0x000015d0
        /*031c*/ 	.word	0x00000002
        /*0320*/ 	.word	0x000000e0
        /*0324*/ 	.short	0x0101
        /*0326*/ 	.byte	0xff
	.zero		1


	//   ....[34]....
        /*0328*/ 	.word	0x000016a0
        /*032c*/ 	.word	0x000000ff
        /*0330*/ 	.word	0x00000018
        /*0334*/ 	.short	0x010a
        /*0336*/ 	.byte	0x08
	.zero		1


	//   ....[35]....
        /*0338*/ 	.word	0x00001740
        /*033c*/ 	.word	0x000000ff
        /*0340*/ 	.word	0x00000018
        /*0344*/ 	.short	0x010a
        /*0346*/ 	.byte	0x21
	.zero		1


	//   ....[36]....
        /*0348*/ 	.word	0x00001890
        /*034c*/ 	.word	0x000000ff
        /*0350*/ 	.word	0x00000018
        /*0354*/ 	.short	0x010a
        /*0356*/ 	.byte	0x08
	.zero		1


	//   ....[37]....
        /*0358*/ 	.word	0x000019a0
        /*035c*/ 	.word	0x000000ff
        /*0360*/ 	.word	0x00000078
        /*0364*/ 	.short	0x0101
        /*0366*/ 	.byte	0x04
	.zero		1


	//   ....[38]....
        /*0368*/ 	.word	0x000019c0
        /*036c*/ 	.word	0x000000ff
        /*0370*/ 	.word	0x00000018
        /*0374*/ 	.short	0x010a
        /*0376*/ 	.byte	0x08
	.zero		1


	//   ....[39]....
        /*0378*/ 	.word	0x00001a40
        /*037c*/ 	.word	0x000000ff
        /*0380*/ 	.word	0x00000018
        /*0384*/ 	.short	0x010a
        /*0386*/ 	.byte	0x11
	.zero		1


	//   ....[40]....
        /*0388*/ 	.word	0x00001b90
        /*038c*/ 	.word	0x000000ff
        /*0390*/ 	.word	0x00000018
        /*0394*/ 	.short	0x010a
        /*0396*/ 	.byte	0x08
	.zero		1


	//   ....[41]....
        /*0398*/ 	.word	0x00001cd0
        /*039c*/ 	.word	0x00000002
        /*03a0*/ 	.word	0x00000080
        /*03a4*/ 	.short	0x010a
        /*03a6*/ 	.byte	0xff
	.zero		1


	//   ....[42]....
        /*03a8*/ 	.word	0x00001d90
        /*03ac*/ 	.word	0x00000002
        /*03b0*/ 	.word	0x00000000
        /*03b4*/ 	.short	0x0101
        /*03b6*/ 	.byte	0xff
	.zero		1


	//   ....[43]....
        /*03b8*/ 	.word	0x000022f0
        /*03bc*/ 	.word	0x000000ff
        /*03c0*/ 	.word	0x00000000
        /*03c4*/ 	.short	0x010a
        /*03c6*/ 	.byte	0x05
	.zero		1


	//   ....[44]....
        /*03c8*/ 	.word	0x00002380
        /*03cc*/ 	.word	0x000000ff
        /*03d0*/ 	.word	0x00000000
        /*03d4*/ 	.short	0x010a
        /*03d6*/ 	.byte	0x05
	.zero		1


	//   ....[45]....
        /*03d8*/ 	.word	0x00002420
        /*03dc*/ 	.word	0x00000000
        /*03e0*/ 	.word	0x00000000
        /*03e4*/ 	.short	0x010a
        /*03e6*/ 	.byte	0xff
	.zero		1


	//   ....[46]....
        /*03e8*/ 	.word	0x00002540
        /*03ec*/ 	.word	0x00000000
        /*03f0*/ 	.word	0x000000e0
        /*03f4*/ 	.short	0x010a
        /*03f6*/ 	.byte	0xff
	.zero		1


	//   ....[47]....
        /*03f8*/ 	.word	0x000025b0
        /*03fc*/ 	.word	0x00000000
        /*0400*/ 	.word	0x00000000
        /*0404*/ 	.short	0x0101
        /*0406*/ 	.byte	0xff
	.zero		1


	//   ....[48]....
        /*0408*/ 	.word	0x000025d0
        /*040c*/ 	.word	0x000000ff
        /*0410*/ 	.word	0x00000090
        /*0414*/ 	.short	0x010a
        /*0416*/ 	.byte	0x05
	.zero		1


	//   ....[49]....
        /*0418*/ 	.word	0x000026f0
        /*041c*/ 	.word	0x00000000
        /*0420*/ 	.word	0x00000080
        /*0424*/ 	.short	0x010a
        /*0426*/ 	.byte	0xff
	.zero		1


	//   ....[50]....
        /*0428*/ 	.word	0x000027f0
        /*042c*/ 	.word	0x00000000
        /*0430*/ 	.word	0x00000000
        /*0434*/ 	.short	0x0101
        /*0436*/ 	.byte	0xff
	.zero		1


	//   ....[51]....
        /*0438*/ 	.word	0x00002880
        /*043c*/ 	.word	0x000000ff
        /*0440*/ 	.word	0x00000090
        /*0444*/ 	.short	0x0106
        /*0446*/ 	.byte	0x05
	.zero		1


	//   ....[52]....
        /*0448*/ 	.word	0x000028a0
        /*044c*/ 	.word	0x000000ff
        /*0450*/ 	.word	0x00000090
        /*0454*/ 	.short	0x010a
        /*0456*/ 	.byte	0x05
	.zero		1


	//   ....[53]....
        /*0458*/ 	.word	0x00002930
        /*045c*/ 	.word	0x000000ff
        /*0460*/ 	.word	0x00000090
        /*0464*/ 	.short	0x0106
        /*0466*/ 	.byte	0x04
	.zero		1


	//   ....[54]....
        /*0468*/ 	.word	0x00002970
        /*046c*/ 	.word	0x00000000
        /*0470*/ 	.word	0x00000090
        /*0474*/ 	.short	0x010a
        /*0476*/ 	.byte	0xff
	.zero		1


	//   ....[55]....
        /*0478*/ 	.word	0x00002e70
        /*047c*/ 	.word	0x00000000
        /*0480*/ 	.word	0x00000080
        /*0484*/ 	.short	0x010a
        /*0486*/ 	.byte	0xff
	.zero		1


	//   ....[56]....
        /*0488*/ 	.word	0x00002f70
        /*048c*/ 	.word	0x00000003
        /*0490*/ 	.word	0x00000000
        /*0494*/ 	.short	0x0101
        /*0496*/ 	.byte	0xff
	.zero		1


	//   ....[57]....
        /*0498*/ 	.word	0x00002f80
        /*049c*/ 	.word	0x000000ff
        /*04a0*/ 	.word	0x00000000
        /*04a4*/ 	.short	0x010a
        /*04a6*/ 	.byte	0x04
	.zero		1


	//   ....[58]....
        /*04a8*/ 	.word	0x00003000
        /*04ac*/ 	.word	0x000000ff
        /*04b0*/ 	.word	0x000000c0
        /*04b4*/ 	.short	0x010a
        /*04b6*/ 	.byte	0x08
	.zero		1


	//   ....[59]....
        /*04b8*/ 	.word	0x000030e0
        /*04bc*/ 	.word	0x000000ff
        /*04c0*/ 	.word	0x00000000
        /*04c4*/ 	.short	0x010a
        /*04c6*/ 	.byte	0x07
	.zero		1


	//   ....[60]....
        /*04c8*/ 	.word	0x00003220
        /*04cc*/ 	.word	0x000000ff
        /*04d0*/ 	.word	0x00000000
        /*04d4*/ 	.short	0x010a
        /*04d6*/ 	.byte	0x04
	.zero		1


	//   ....[61]....
        /*04d8*/ 	.word	0x00003410
        /*04dc*/ 	.word	0x000000ff
        /*04e0*/ 	.word	0x00000000
        /*04e4*/ 	.short	0x010a
        /*04e6*/ 	.byte	0x05
	.zero		1


	//   ....[62]....
        /*04e8*/ 	.word	0x000034a0
        /*04ec*/ 	.word	0x000000ff
        /*04f0*/ 	.word	0x00000000
        /*04f4*/ 	.short	0x010a
        /*04f6*/ 	.byte	0x05
	.zero		1


	//   ....[63]....
        /*04f8*/ 	.word	0x00003530
        /*04fc*/ 	.word	0x000000ff
        /*0500*/ 	.word	0x00000000
        /*0504*/ 	.short	0x010a
        /*0506*/ 	.byte	0x05
	.zero		1


	//   ....[64]....
        /*0508*/ 	.word	0x000035c0
        /*050c*/ 	.word	0x000000ff
        /*0510*/ 	.word	0x00000000
        /*0514*/ 	.short	0x010a
        /*0516*/ 	.byte	0x07
	.zero		1


	//   ....[65]....
        /*0518*/ 	.word	0x00003a40
        /*051c*/ 	.word	0x00000000
        /*0520*/ 	.word	0x00000080
        /*0524*/ 	.short	0x010a
        /*0526*/ 	.byte	0xff
	.zero		1


	//   ....[66]....
        /*0528*/ 	.word	0x00003b00
        /*052c*/ 	.word	0x00000000
        /*0530*/ 	.word	0x00000000
        /*0534*/ 	.short	0x0101
        /*0536*/ 	.byte	0xff
	.zero		1


	//   ....[67]....
        /*0538*/ 	.word	0x00003e20
        /*053c*/ 	.word	0x000000ff
        /*0540*/ 	.word	0x00000078
        /*0544*/ 	.short	0x010a
        /*0546*/ 	.byte	0x07
	.zero		1


	//   ....[68]....
        /*0548*/ 	.word	0x00004010
        /*054c*/ 	.word	0x000000ff
        /*0550*/ 	.word	0x00000050
        /*0554*/ 	.short	0x010a
        /*0556*/ 	.byte	0x07
	.zero		1


	//   ....[69]....
        /*0558*/ 	.word	0x00004180
        /*055c*/ 	.word	0x000000ff
        /*0560*/ 	.word	0x00000030
        /*0564*/ 	.short	0x010b
        /*0566*/ 	.byte	0x07
	.zero		1


	//   ....[70]....
        /*0568*/ 	.word	0x00004190
        /*056c*/ 	.word	0x000000ff
        /*0570*/ 	.word	0x00000000
        /*0574*/ 	.short	0x0101
        /*0576*/ 	.byte	0x08
	.zero		1


	//   ....[71]....
        /*0578*/ 	.word	0x000041a0
        /*057c*/ 	.word	0x000000ff
        /*0580*/ 	.word	0x00000058
        /*0584*/ 	.short	0x010a
        /*0586*/ 	.byte	0x07
	.zero		1


	//   ....[72]....
        /*0588*/ 	.word	0x000042f0
        /*058c*/ 	.word	0x000000ff
        /*0590*/ 	.word	0x00000038
        /*0594*/ 	.short	0x010b
        /*0596*/ 	.byte	0x07
	.zero		1


	//   ....[73]....
        /*0598*/ 	.word	0x00004300
        /*059c*/ 	.word	0x000000ff
        /*05a0*/ 	.word	0x00000000
        /*05a4*/ 	.short	0x0101
        /*05a6*/ 	.byte	0x08
	.zero		1


	//   ....[74]....
        /*05a8*/ 	.word	0x00004310
        /*05ac*/ 	.word	0x000000ff
        /*05b0*/ 	.word	0x00000060
        /*05b4*/ 	.short	0x010a
        /*05b6*/ 	.byte	0x07
	.zero		1


	//   ....[75]....
        /*05b8*/ 	.word	0x00004490
        /*05bc*/ 	.word	0x000000ff
        /*05c0*/ 	.word	0x00000040
        /*05c4*/ 	.short	0x010b
        /*05c6*/ 	.byte	0x07
	.zero		1


	//   ....[76]....
        /*05c8*/ 	.word	0x000044d0
        /*05cc*/ 	.word	0x000000ff
        /*05d0*/ 	.word	0x00000000
        /*05d4*/ 	.short	0x0101
        /*05d6*/ 	.byte	0x08
	.zero		1


	//   ....[77]....
        /*05d8*/ 	.word	0x00004510
        /*05dc*/ 	.word	0x000000ff
        /*05e0*/ 	.word	0x00000068
        /*05e4*/ 	.short	0x010a
        /*05e6*/ 	.byte	0x07
	.zero		1


	//   ....[78]....
        /*05e8*/ 	.word	0x00004750
        /*05ec*/ 	.word	0x000000ff
        /*05f0*/ 	.word	0x00000048
        /*05f4*/ 	.short	0x010b
        /*05f6*/ 	.byte	0x07
	.zero		1


	//   ....[79]....
        /*05f8*/ 	.word	0x00004770
        /*05fc*/ 	.word	0x000000ff
        /*0600*/ 	.word	0x00000000
        /*0604*/ 	.short	0x0101
        /*0606*/ 	.byte	0x0d
	.zero		1


	//   ....[80]....
        /*0608*/ 	.word	0x000047a0
        /*060c*/ 	.word	0x000000ff
        /*0610*/ 	.word	0x00000050
        /*0614*/ 	.short	0x010a
        /*0616*/ 	.byte	0x07
	.zero		1


	//   ....[81]....
        /*0618*/ 	.word	0x000047c0
        /*061c*/ 	.word	0x000000ff
        /*0620*/ 	.word	0x00000058
        /*0624*/ 	.short	0x010a
        /*0626*/ 	.byte	0x07
	.zero		1


	//   ....[82]....
        /*0628*/ 	.word	0x000047e0
        /*062c*/ 	.word	0x000000ff
        /*0630*/ 	.word	0x00000060
        /*0634*/ 	.short	0x010a
        /*0636*/ 	.byte	0x07
	.zero		1


	//   ....[83]....
        /*0638*/ 	.word	0x00004820
        /*063c*/ 	.word	0x00000000
        /*0640*/ 	.word	0x00000068
        /*0644*/ 	.short	0x010a
        /*0646*/ 	.byte	0xff
	.zero		1


	//   ....[84]....
        /*0648*/ 	.word	0x00004b60
        /*064c*/ 	.word	0x00000000
        /*0650*/ 	.word	0x00000080
        /*0654*/ 	.short	0x010a
        /*0656*/ 	.byte	0xff
	.zero		1


	//   ....[85]....
        /*0658*/ 	.word	0x00004c70
        /*065c*/ 	.word	0x00000000
        /*0660*/ 	.word	0x00000000
        /*0664*/ 	.short	0x0101
        /*0666*/ 	.byte	0xff
	.zero		1


	//   ....[86]....
        /*0668*/ 	.word	0x00005690
        /*066c*/ 	.word	0x00000002
        /*0670*/ 	.word	0x00000030
        /*0674*/ 	.short	0x010a
        /*0676*/ 	.byte	0xff
	.zero		1


	//   ....[87]....
        /*0678*/ 	.word	0x000056d0
        /*067c*/ 	.word	0x00000071
        /*0680*/ 	.word	0x000000a0
        /*0684*/ 	.short	0x010a
        /*0686*/ 	.byte	0xff
	.zero		1


	//   ....[88]....
        /*0688*/ 	.word	0x00005810
        /*068c*/ 	.word	0x00000002
        /*0690*/ 	.word	0x00000030
        /*0694*/ 	.short	0x010a
        /*0696*/ 	.byte	0xff
	.zero		1


	//   ....[89]....
        /*0698*/ 	.word	0x00005930
        /*069c*/ 	.word	0x00000000
        /*06a0*/ 	.word	0x00000000
        /*06a4*/ 	.short	0x0101
        /*06a6*/ 	.byte	0xff
	.zero		1


	//   ....[90]....
        /*06a8*/ 	.word	0x000059b0
        /*06ac*/ 	.word	0x00000071
        /*06b0*/ 	.word	0x000000a0
        /*06b4*/ 	.short	0x010a
        /*06b6*/ 	.byte	0xff
	.zero		1


	//   ....[91]....
        /*06b8*/ 	.word	0x00006500
        /*06bc*/ 	.word	0x00000000
        /*06c0*/ 	.word	0x00000030
        /*06c4*/ 	.short	0x010a
        /*06c6*/ 	.byte	0xff
	.zero		1


	//   ....[92]....
        /*06c8*/ 	.word	0x000065c0
        /*06cc*/ 	.word	0x00000000
        /*06d0*/ 	.word	0x00000030
        /*06d4*/ 	.short	0x010a
        /*06d6*/ 	.byte	0xff
	.zero		1


	//   ....[93]....
        /*06d8*/ 	.word	0x000066f0
        /*06dc*/ 	.word	0x00000000
        /*06e0*/ 	.word	0x00000000
        /*06e4*/ 	.short	0x0101
        /*06e6*/ 	.byte	0xff
	.zero		1


	//   ....[94]....
        /*06e8*/ 	.word	0x00007260
        /*06ec*/ 	.word	0x00000000
        /*06f0*/ 	.word	0x00000030
        /*06f4*/ 	.short	0x010a
        /*06f6*/ 	.byte	0xff
	.zero		1


	//   ....[95]....
        /*06f8*/ 	.word	0x00007320
        /*06fc*/ 	.word	0x00000000
        /*0700*/ 	.word	0x00000030
        /*0704*/ 	.short	0x010a
        /*0706*/ 	.byte	0xff
	.zero		1


	//   ....[96]....
        /*0708*/ 	.word	0x00007450
        /*070c*/ 	.word	0x00000000
        /*0710*/ 	.word	0x00000000
        /*0714*/ 	.short	0x0101
        /*0716*/ 	.byte	0xff
	.zero		1


	//   ....[97]....
        /*0718*/ 	.word	0x00007ff0
        /*071c*/ 	.word	0x00000000
        /*0720*/ 	.word	0x00000030
        /*0724*/ 	.short	0x010a
        /*0726*/ 	.byte	0xff
	.zero		1


	//   ....[98]....
        /*0728*/ 	.word	0x000080b0
        /*072c*/ 	.word	0x00000000
        /*0730*/ 	.word	0x00000030
        /*0734*/ 	.short	0x010a
        /*0736*/ 	.byte	0xff
	.zero		1


	//   ....[99]....
        /*0738*/ 	.word	0x000081e0
        /*073c*/ 	.word	0x00000000
        /*0740*/ 	.word	0x00000000
        /*0744*/ 	.short	0x0101
        /*0746*/ 	.byte	0xff
	.zero		1


	//   ....[100]....
        /*0748*/ 	.word	0x00008620
        /*074c*/ 	.word	0x000000ff
        /*0750*/ 	.word	0x00000000
        /*0754*/ 	.short	0x0101
        /*0756*/ 	.byte	0x05
	.zero		1


	//   ....[101]....
        /*0758*/ 	.word	0x00008e60
        /*075c*/ 	.word	0x00000002
        /*0760*/ 	.word	0x000000f0
        /*0764*/ 	.short	0x010a
        /*0766*/ 	.byte	0xff
	.zero		1


	//   ....[102]....
        /*0768*/ 	.word	0x00008ec0
        /*076c*/ 	.word	0x00000002
        /*0770*/ 	.word	0x00000018
        /*0774*/ 	.short	0x010a
        /*0776*/ 	.byte	0xff
	.zero		1


	//   ....[103]....
        /*0778*/ 	.word	0x00008f20
        /*077c*/ 	.word	0x00000002
        /*0780*/ 	.word	0x00000018
        /*0784*/ 	.short	0x010a
        /*0786*/ 	.byte	0xff
	.zero		1


	//   ....[104]....
        /*0788*/ 	.word	0x00008f70
        /*078c*/ 	.word	0x00000002
        /*0790*/ 	.word	0x00000080
        /*0794*/ 	.short	0x010a
        /*0796*/ 	.byte	0xff
	.zero		1


	//   ....[105]....
        /*0798*/ 	.word	0x00008fd0
        /*079c*/ 	.word	0x00000000
        /*07a0*/ 	.word	0x00000000
        /*07a4*/ 	.short	0x010a
        /*07a6*/ 	.byte	0xff
	.zero		1


	//   ....[106]....
        /*07a8*/ 	.word	0x00009030
        /*07ac*/ 	.word	0x00000000
        /*07b0*/ 	.word	0x00000000
        /*07b4*/ 	.short	0x010a
        /*07b6*/ 	.byte	0xff
	.zero		1


	//   ....[107]....
        /*07b8*/ 	.word	0x00009080
        /*07bc*/ 	.word	0x00000000
        /*07c0*/ 	.word	0x000000e0
        /*07c4*/ 	.short	0x010a
        /*07c6*/ 	.byte	0xff
	.zero		1


	//   ....[108]....
        /*07c8*/ 	.word	0x000090e0
        /*07cc*/ 	.word	0x00000000
        /*07d0*/ 	.word	0x00000090
        /*07d4*/ 	.short	0x010a
        /*07d6*/ 	.byte	0xff
	.zero		1


	//   ....[109]....
        /*07d8*/ 	.word	0x00009130
        /*07dc*/ 	.word	0x00000000
        /*07e0*/ 	.word	0x00000080
        /*07e4*/ 	.short	0x010a
        /*07e6*/ 	.byte	0xff
	.zero		1


	//   ....[110]....
        /*07e8*/ 	.word	0x00009190
        /*07ec*/ 	.word	0x00000000
        /*07f0*/ 	.word	0x00000090
        /*07f4*/ 	.short	0x010a
        /*07f6*/ 	.byte	0xff
	.zero		1


	//   ....[111]....
        /*07f8*/ 	.word	0x000091e0
        /*07fc*/ 	.word	0x00000000
        /*0800*/ 	.word	0x00000080
        /*0804*/ 	.short	0x010a
        /*0806*/ 	.byte	0xff
	.zero		1


	//   ....[112]....
        /*0808*/ 	.word	0x00009240
        /*080c*/ 	.word	0x00000002
        /*0810*/ 	.word	0x000000c0
        /*0814*/ 	.short	0x010a
        /*0816*/ 	.byte	0xff
	.zero		1


	//   ....[113]....
        /*0818*/ 	.word	0x000092a0
        /*081c*/ 	.word	0x00000000
        /*0820*/ 	.word	0x00000000
        /*0824*/ 	.short	0x010a
        /*0826*/ 	.byte	0xff
	.zero		1


	//   ....[114]....
        /*0828*/ 	.word	0x00009300
        /*082c*/ 	.word	0x00000000
        /*0830*/ 	.word	0x00000000
        /*0834*/ 	.short	0x010a
        /*0836*/ 	.byte	0xff
	.zero		1


	//   ....[115]....
        /*0838*/ 	.word	0x00009360
        /*083c*/ 	.word	0x00000000
        /*0840*/ 	.word	0x00000000
        /*0844*/ 	.short	0x010a
        /*0846*/ 	.byte	0xff
	.zero		1


	//   ....[116]....
        /*0848*/ 	.word	0x000093c0
        /*084c*/ 	.word	0x00000000
        /*0850*/ 	.word	0x00000000
        /*0854*/ 	.short	0x010a
        /*0856*/ 	.byte	0xff
	.zero		1


	//   ....[117]....
        /*0858*/ 	.word	0x00009420
        /*085c*/ 	.word	0x00000000
        /*0860*/ 	.word	0x00000000
        /*0864*/ 	.short	0x010a
        /*0866*/ 	.byte	0xff
	.zero		1


	//   ....[118]....
        /*0868*/ 	.word	0x00009470
        /*086c*/ 	.word	0x00000000
        /*0870*/ 	.word	0x00000080
        /*0874*/ 	.short	0x010a
        /*0876*/ 	.byte	0xff
	.zero		1


	//   ....[119]....
        /*0878*/ 	.word	0x000094d0
        /*087c*/ 	.word	0x00000000
        /*0880*/ 	.word	0x00000078
        /*0884*/ 	.short	0x010a
        /*0886*/ 	.byte	0xff
	.zero		1


	//   ....[120]....
        /*0888*/ 	.word	0x00009530
        /*088c*/ 	.word	0x00000000
        /*0890*/ 	.word	0x00000050
        /*0894*/ 	.short	0x010a
        /*0896*/ 	.byte	0xff
	.zero		1


	//   ....[121]....
        /*0898*/ 	.word	0x00009590
        /*089c*/ 	.word	0x00000000
        /*08a0*/ 	.word	0x00000058
        /*08a4*/ 	.short	0x010a
        /*08a6*/ 	.byte	0xff
	.zero		1


	//   ....[122]....
        /*08a8*/ 	.word	0x000095f0
        /*08ac*/ 	.word	0x00000000
        /*08b0*/ 	.word	0x00000060
        /*08b4*/ 	.short	0x010a
        /*08b6*/ 	.byte	0xff
	.zero		1


	//   ....[123]....
        /*08b8*/ 	.word	0x00009650
        /*08bc*/ 	.word	0x00000000
        /*08c0*/ 	.word	0x00000068
        /*08c4*/ 	.short	0x010a
        /*08c6*/ 	.byte	0xff
	.zero		1


	//   ....[124]....
        /*08c8*/ 	.word	0x000096b0
        /*08cc*/ 	.word	0x00000000
        /*08d0*/ 	.word	0x00000050
        /*08d4*/ 	.short	0x010a
        /*08d6*/ 	.byte	0xff
	.zero		1


	//   ....[125]....
        /*08d8*/ 	.word	0x00009710
        /*08dc*/ 	.word	0x00000000
        /*08e0*/ 	.word	0x00000058
        /*08e4*/ 	.short	0x010a
        /*08e6*/ 	.byte	0xff
	.zero		1


	//   ....[126]....
        /*08e8*/ 	.word	0x00009770
        /*08ec*/ 	.word	0x00000000
        /*08f0*/ 	.word	0x00000060
        /*08f4*/ 	.short	0x010a
        /*08f6*/ 	.byte	0xff
	.zero		1


	//   ....[127]....
        /*08f8*/ 	.word	0x000097c0
        /*08fc*/ 	.word	0x00000000
        /*0900*/ 	.word	0x00000080
        /*0904*/ 	.short	0x010a
        /*0906*/ 	.byte	0xff
	.zero		1


	//   ....[128]....
        /*0908*/ 	.word	0x00009810
        /*090c*/ 	.word	0x00000002
        /*0910*/ 	.word	0x00000030
        /*0914*/ 	.short	0x010a
        /*0916*/ 	.byte	0xff
	.zero		1


	//   ....[129]....
        /*0918*/ 	.word	0x00009860
        /*091c*/ 	.word	0x00000071
        /*0920*/ 	.word	0x000000a0
        /*0924*/ 	.short	0x010a
        /*0926*/ 	.byte	0xff
	.zero		1


	//   ....[130]....
        /*0928*/ 	.word	0x000098b0
        /*092c*/ 	.word	0x00000000
        /*0930*/ 	.word	0x00000030
        /*0934*/ 	.short	0x010a
        /*0936*/ 	.byte	0xff
	.zero		1


	//   ....[131]....
        /*0938*/ 	.word	0x00009900
        /*093c*/ 	.word	0x00000000
        /*0940*/ 	.word	0x00000030
        /*0944*/ 	.short	0x010a
        /*0946*/ 	.byte	0xff
	.zero		1


	//   ....[132]....
        /*0948*/ 	.word	0x00009950
        /*094c*/ 	.word	0x00000000
        /*0950*/ 	.word	0x00000030
        /*0954*/ 	.short	0x010a
        /*0956*/ 	.byte	0xff
	.zero		1


	//----- nvinfo : EIATTR_NUM_MBARRIERS
	.align		4
.L_48:
        /*0958*/ 	.byte	0x03, 0x38
        /*095a*/ 	.short	0x0020


	//----- nvinfo : EIATTR_EXIT_INSTR_OFFSETS
	.align		4
        /*095c*/ 	.byte	0x04, 0x1c
        /*095e*/ 	.short	(.L_50 - .L_49)


	//   ....[0]....
.L_49:
        /*0960*/ 	.word	0x00002450


	//   ....[1]....
        /*0964*/ 	.word	0x00002940


	//   ....[2]....
        /*0968*/ 	.word	0x000029a0


	//   ....[3]....
        /*096c*/ 	.word	0x00003820


	//   ....[4]....
        /*0970*/ 	.word	0x00004850


	//   ....[5]....
        /*0974*/ 	.word	0x00004890


	//   ....[6]....
        /*0978*/ 	.word	0x00008e50


	//----- nvinfo : EIATTR_MAX_THREADS
	.align		4
.L_50:
        /*097c*/ 	.byte	0x04, 0x05
        /*097e*/ 	.short	(.L_52 - .L_51)
.L_51:
        /*0980*/ 	.word	0x00000100
        /*0984*/ 	.word	0x00000001
        /*0988*/ 	.word	0x00000001


	//----- nvinfo : EIATTR_CRS_STACK_SIZE
	.align		4
.L_52:
        /*098c*/ 	.byte	0x04, 0x1e
        /*098e*/ 	.short	(.L_54 - .L_53)
.L_53:
        /*0990*/ 	.word	0x00000000


	//----- nvinfo : EIATTR_CBANK_PARAM_SIZE
	.align		4
.L_54:
        /*0994*/ 	.byte	0x03, 0x19
        /*0996*/ 	.short	0x0800


	//----- nvinfo : EIATTR_PARAM_CBANK
	.align		4
        /*0998*/ 	.byte	0x04, 0x0a
        /*099a*/ 	.short	(.L_56 - .L_55)
	.align		4
.L_55:
        /*099c*/ 	.word	index@(.nv.constant0._ZN7cutlass13device_kernelINS_4gemm6kernel13GemmUniversalIN4cute5tupleIJiiiiEEENS1_10collective13CollectiveMmaINS1_35MainloopSm100TmaUmmaWarpSpecializedILi3ELi2ELi4ENS5_IJNS4_1CILi1EEESB_SB_EEEEENS5_IJNSA_ILi64EEENSA_ILi256EEESE_EEENS_12float_e5m2_tENS5_IJlSB_lEEESH_SI_NS4_8TiledMMAINS4_8MMA_AtomIJNS4_10MMA_TraitsINS4_19SM100_MMA_F8F6F4_SSEJSH_SH_fSE_SF_NS4_17integral_constantINS4_4UMMA5MajorELSP_0EEESQ_NSN_INSO_7ScaleInELSR_0EEESS_EEEEEENS4_6LayoutISC_NS5_IJNSA_ILi0EEESW_SW_EEEEENS5_IJNS4_10UnderscoreESZ_SZ_EEEEENS4_13SM90_TMA_LOADENS4_14ComposedLayoutINS4_7SwizzleILi2ELi4ELi3EEENS4_18smem_ptr_flag_bitsILi8EEENSV_INS5_IJNSA_ILi8EEESE_EEENS5_IJSE_SB_EEEEEEEvNS4_8identityES12_S1C_vS1D_EENS_8epilogue10collective18CollectiveEpilogueINS1F_23Sm100TmaWarpSpecializedILi4ELi2ELi32ELb0ELb0EEEJSG_NS5_IJNSV_ISE_SB_EES1K_EEESH_SI_SH_SI_NS1F_6fusion15FusionCallbacksIS1J_NS1M_17LinearCombinationISH_fSH_fLNS_15FloatRoundStyleE2EEESG_S1L_JEEENS4_5SM1004TMEM4LOAD26SM100_TMEM_LOAD_16dp32b32xES12_S1C_NS4_39AutoVectorizingCopyWithAssumedAlignmentILi128EEENS4_14SM90_TMA_STOREES1C_S1X_S1X_EEEvvEEEEvNT_6ParamsE)
        /*09a0*/ 	.short	0x0380
        /*09a2*/ 	.short	0x0800


	//----- nvinfo : EIATTR_SW_WAR
	.align		4
.L_56:
        /*09a4*/ 	.byte	0x04, 0x36
        /*09a6*/ 	.short	(.L_58 - .L_57)
.L_57:
        /*09a8*/ 	.word	0x00000008
.L_58:


//--------------------- .nv.callgraph             --------------------------
	.section	.nv.callgraph,"",@"SHT_CUDA_CALLGRAPH"
	.align	4
	.sectionentsize	8
	.align		4
        /*0000*/ 	.word	0x00000000
	.align		4
        /*0004*/ 	.word	0xffffffff
	.align		4
        /*0008*/ 	.word	index@(_ZN7cutlass13device_kernelINS_4gemm6kernel13GemmUniversalIN4cute5tupleIJiiiiEEENS1_10collective13CollectiveMmaINS1_35MainloopSm100TmaUmmaWarpSpecializedILi3ELi2ELi4ENS5_IJNS4_1CILi1EEESB_SB_EEEEENS5_IJNSA_ILi64EEENSA_ILi256EEESE_EEENS_12float_e5m2_tENS5_IJlSB_lEEESH_SI_NS4_8TiledMMAINS4_8MMA_AtomIJNS4_10MMA_TraitsINS4_19SM100_MMA_F8F6F4_SSEJSH_SH_fSE_SF_NS4_17integral_constantINS4_4UMMA5MajorELSP_0EEESQ_NSN_INSO_7ScaleInELSR_0EEESS_EEEEEENS4_6LayoutISC_NS5_IJNSA_ILi0EEESW_SW_EEEEENS5_IJNS4_10UnderscoreESZ_SZ_EEEEENS4_13SM90_TMA_LOADENS4_14ComposedLayoutINS4_7SwizzleILi2ELi4ELi3EEENS4_18smem_ptr_flag_bitsILi8EEENSV_INS5_IJNSA_ILi8EEESE_EEENS5_IJSE_SB_EEEEEEEvNS4_8identityES12_S1C_vS1D_EENS_8epilogue10collective18CollectiveEpilogueINS1F_23Sm100TmaWarpSpecializedILi4ELi2ELi32ELb0ELb0EEEJSG_NS5_IJNSV_ISE_SB_EES1K_EEESH_SI_SH_SI_NS1F_6fusion15FusionCallbacksIS1J_NS1M_17LinearCombinationISH_fSH_fLNS_15FloatRoundStyleE2EEESG_S1L_JEEENS4_5SM1004TMEM4LOAD26SM100_TMEM_LOAD_16dp32b32xES12_S1C_NS4_39AutoVectorizingCopyWithAssumedAlignmentILi128EEENS4_14SM90_TMA_STOREES1C_S1X_S1X_EEEvvEEEEvNT_6ParamsE)
	.align		4
        /*000c*/ 	.word	index@(__assertfail)
	.align		4
        /*0010*/ 	.word	0x00000000
	.align		4
        /*0014*/ 	.word	0xfffffffe
	.align		4
        /*0018*/ 	.word	0x00000000
	.align		4
        /*001c*/ 	.word	0xfffffffd
	.align		4
        /*0020*/ 	.word	0x00000000
	.align		4
        /*0024*/ 	.word	0xfffffffc


//--------------------- .nv.constant4             --------------------------
	.section	.nv.constant4,"a",@progbits
	.align	8
	.align		8
.nv.constant4:
        /*0000*/ 	.dword	__assertfail
	.align		8
        /*0008*/ 	.dword	__unnamed_1
	.align		8
        /*0010*/ 	.dword	__unnamed_2
	.align		8
        /*0018*/ 	.dword	__unnamed_3
	.align		8
        /*0020*/ 	.dword	_ZN40_INTERNAL_917cb169_4_k_cu_50d5ce67_307564cuda3std3__45__cpo5beginE
	.align		8
        /*0028*/ 	.dword	_ZN40_INTERNAL_917cb169_4_k_cu_50d5ce67_307564cuda3std3__45__cpo3endE
	.align		8
        /*0030*/ 	.dword	_ZN40_INTERNAL_917cb169_4_k_cu_50d5ce67_307564cuda3std3__45__cpo6cbeginE
	.align		8
        /*0038*/ 	.dword	_ZN40_INTERNAL_917cb169_4_k_cu_50d5ce67_307564cuda3std3__45__cpo4cendE
	.align		8
        /*0040*/ 	.dword	_ZN40_INTERNAL_917cb169_4_k_cu_50d5ce67_307564cuda3std3__442_GLOBAL__N__917cb169_4_k_cu_50d5ce67_307566ignoreE
	.align		8
        /*0048*/ 	.dword	_ZN40_INTERNAL_917cb169_4_k_cu_50d5ce67_307564cuda3std3__419piecewise_constructE
	.align		8
        /*0050*/ 	.dword	_ZN40_INTERNAL_917cb169_4_k_cu_50d5ce67_307564cuda3std3__48in_placeE
	.align		8
        /*0058*/ 	.dword	_ZN40_INTERNAL_917cb169_4_k_cu_50d5ce67_307564cuda3std6ranges3__45__cpo4swapE
	.align		8
        /*0060*/ 	.dword	_ZN40_INTERNAL_917cb169_4_k_cu_50d5ce67_307564cuda3std6ranges3__45__cpo9iter_moveE
	.align		8
        /*0068*/ 	.dword	_ZN40_INTERNAL_917cb169_4_k_cu_50d5ce67_307564cute7productE
	.align		8
        /*0070*/ 	.dword	_ZN40_INTERNAL_917cb169_4_k_cu_50d5ce67_307564cute1_E
	.align		8
        /*0078*/ 	.dword	$str$25
	.align		8
        /*0080*/ 	.dword	$str$26
	.align		8
        /*0088*/ 	.dword	$str$27
	.align		8
        /*0090*/ 	.dword	$str$28


//--------------------- .text._ZN7cutlass13device_kernelINS_4gemm6kernel13GemmUniversalIN4cute5tupleIJiiiiEEENS1_10collective13CollectiveMmaINS1_35MainloopSm100TmaUmmaWarpSpecializedILi3ELi2ELi4ENS5_IJNS4_1CILi1EEESB_SB_EEEEENS5_IJNSA_ILi64EEENSA_ILi256EEESE_EEENS_12float_e5m2_tENS5_IJlSB_lEEESH_SI_NS4_8TiledMMAINS4_8MMA_AtomIJNS4_10MMA_TraitsINS4_19SM100_MMA_F8F6F4_SSEJSH_SH_fSE_SF_NS4_17integral_constantINS4_4UMMA5MajorELSP_0EEESQ_NSN_INSO_7ScaleInELSR_0EEESS_EEEEEENS4_6LayoutISC_NS5_IJNSA_ILi0EEESW_SW_EEEEENS5_IJNS4_10UnderscoreESZ_SZ_EEEEENS4_13SM90_TMA_LOADENS4_14ComposedLayoutINS4_7SwizzleILi2ELi4ELi3EEENS4_18smem_ptr_flag_bitsILi8EEENSV_INS5_IJNSA_ILi8EEESE_EEENS5_IJSE_SB_EEEEEEEvNS4_8identityES12_S1C_vS1D_EENS_8epilogue10collective18CollectiveEpilogueINS1F_23Sm100TmaWarpSpecializedILi4ELi2ELi32ELb0ELb0EEEJSG_NS5_IJNSV_ISE_SB_EES1K_EEESH_SI_SH_SI_NS1F_6fusion15FusionCallbacksIS1J_NS1M_17LinearCombinationISH_fSH_fLNS_15FloatRoundStyleE2EEESG_S1L_JEEENS4_5SM1004TMEM4LOAD26SM100_TMEM_LOAD_16dp32b32xES12_S1C_NS4_39AutoVectorizingCopyWithAssumedAlignmentILi128EEENS4_14SM90_TMA_STOREES1C_S1X_S1X_EEEvvEEEEvNT_6ParamsE --------------------------
	.section	.text._ZN7cutlass13device_kernelINS_4gemm6kernel13GemmUniversalIN4cute5tupleIJiiiiEEENS1_10collective13CollectiveMmaINS1_35MainloopSm100TmaUmmaWarpSpecializedILi3ELi2ELi4ENS5_IJNS4_1CILi1EEESB_SB_EEEEENS5_IJNSA_ILi64EEENSA_ILi256EEESE_EEENS_12float_e5m2_tENS5_IJlSB_lEEESH_SI_NS4_8TiledMMAINS4_8MMA_AtomIJNS4_10MMA_TraitsINS4_19SM100_MMA_F8F6F4_SSEJSH_SH_fSE_SF_NS4_17integral_constantINS4_4UMMA5MajorELSP_0EEESQ_NSN_INSO_7ScaleInELSR_0EEESS_EEEEEENS4_6LayoutISC_NS5_IJNSA_ILi0EEESW_SW_EEEEENS5_IJNS4_10UnderscoreESZ_SZ_EEEEENS4_13SM90_TMA_LOADENS4_14ComposedLayoutINS4_7SwizzleILi2ELi4ELi3EEENS4_18smem_ptr_flag_bitsILi8EEENSV_INS5_IJNSA_ILi8EEESE_EEENS5_IJSE_SB_EEEEEEEvNS4_8identityES12_S1C_vS1D_EENS_8epilogue10collective18CollectiveEpilogueINS1F_23Sm100TmaWarpSpecializedILi4ELi2ELi32ELb0ELb0EEEJSG_NS5_IJNSV_ISE_SB_EES1K_EEESH_SI_SH_SI_NS1F_6fusion15FusionCallbacksIS1J_NS1M_17LinearCombinationISH_fSH_fLNS_15FloatRoundStyleE2EEESG_S1L_JEEENS4_5SM1004TMEM4LOAD26SM100_TMEM_LOAD_16dp32b32xES12_S1C_NS4_39AutoVectorizingCopyWithAssumedAlignmentILi128EEENS4_14SM90_TMA_STOREES1C_S1X_S1X_EEEvvEEEEvNT_6ParamsE,"ax",@progbits
	.align	128
.text._ZN7cutlass13device_kernelINS_4gemm6kernel13GemmUniversalIN4cute5tupleIJiiiiEEENS1_10collective13CollectiveMmaINS1_35MainloopSm100TmaUmmaWarpSpecializedILi3ELi2ELi4ENS5_IJNS4_1CILi1EEESB_SB_EEEEENS5_IJNSA_ILi64EEENSA_ILi256EEESE_EEENS_12float_e5m2_tENS5_IJlSB_lEEESH_SI_NS4_8TiledMMAINS4_8MMA_AtomIJNS4_10MMA_TraitsINS4_19SM100_MMA_F8F6F4_SSEJSH_SH_fSE_SF_NS4_17integral_constantINS4_4UMMA5MajorELSP_0EEESQ_NSN_INSO_7ScaleInELSR_0EEESS_EEEEEENS4_6LayoutISC_NS5_IJNSA_ILi0EEESW_SW_EEEEENS5_IJNS4_10UnderscoreESZ_SZ_EEEEENS4_13SM90_TMA_LOADENS4_14ComposedLayoutINS4_7SwizzleILi2ELi4ELi3EEENS4_18smem_ptr_flag_bitsILi8EEENSV_INS5_IJNSA_ILi8EEESE_EEENS5_IJSE_SB_EEEEEEEvNS4_8identityES12_S1C_vS1D_EENS_8epilogue10collective18CollectiveEpilogueINS1F_23Sm100TmaWarpSpecializedILi4ELi2ELi32ELb0ELb0EEEJSG_NS5_IJNSV_ISE_SB_EES1K_EEESH_SI_SH_SI_NS1F_6fusion15FusionCallbacksIS1J_NS1M_17LinearCombinationISH_fSH_fLNS_15FloatRoundStyleE2EEESG_S1L_JEEENS4_5SM1004TMEM4LOAD26SM100_TMEM_LOAD_16dp32b32xES12_S1C_NS4_39AutoVectorizingCopyWithAssumedAlignmentILi128EEENS4_14SM90_TMA_STOREES1C_S1X_S1X_EEEvvEEEEvNT_6ParamsE:
        .type           _ZN7cutlass13device_kernelINS_4gemm6kernel13GemmUniversalIN4cute5tupleIJiiiiEEENS1_10collective13CollectiveMmaINS1_35MainloopSm100TmaUmmaWarpSpecializedILi3ELi2ELi4ENS5_IJNS4_1CILi1EEESB_SB_EEEEENS5_IJNSA_ILi64EEENSA_ILi256EEESE_EEENS_12float_e5m2_tENS5_IJlSB_lEEESH_SI_NS4_8TiledMMAINS4_8MMA_AtomIJNS4_10MMA_TraitsINS4_19SM100_MMA_F8F6F4_SSEJSH_SH_fSE_SF_NS4_17integral_constantINS4_4UMMA5MajorELSP_0EEESQ_NSN_INSO_7ScaleInELSR_0EEESS_EEEEEENS4_6LayoutISC_NS5_IJNSA_ILi0EEESW_SW_EEEEENS5_IJNS4_10UnderscoreESZ_SZ_EEEEENS4_13SM90_TMA_LOADENS4_14ComposedLayoutINS4_7SwizzleILi2ELi4ELi3EEENS4_18smem_ptr_flag_bitsILi8EEENSV_INS5_IJNSA_ILi8EEESE_EEENS5_IJSE_SB_EEEEEEEvNS4_8identityES12_S1C_vS1D_EENS_8epilogue10collective18CollectiveEpilogueINS1F_23Sm100TmaWarpSpecializedILi4ELi2ELi32ELb0ELb0EEEJSG_NS5_IJNSV_ISE_SB_EES1K_EEESH_SI_SH_SI_NS1F_6fusion15FusionCallbacksIS1J_NS1M_17LinearCombinationISH_fSH_fLNS_15FloatRoundStyleE2EEESG_S1L_JEEENS4_5SM1004TMEM4LOAD26SM100_TMEM_LOAD_16dp32b32xES12_S1C_NS4_39AutoVectorizingCopyWithAssumedAlignmentILi128EEENS4_14SM90_TMA_STOREES1C_S1X_S1X_EEEvvEEEEvNT_6ParamsE,@function
        .size           _ZN7cutlass13device_kernelINS_4gemm6kernel13GemmUniversalIN4cute5tupleIJiiiiEEENS1_10collective13CollectiveMmaINS1_35MainloopSm100TmaUmmaWarpSpecializedILi3ELi2ELi4ENS5_IJNS4_1CILi1EEESB_SB_EEEEENS5_IJNSA_ILi64EEENSA_ILi256EEESE_EEENS_12float_e5m2_tENS5_IJlSB_lEEESH_SI_NS4_8TiledMMAINS4_8MMA_AtomIJNS4_10MMA_TraitsINS4_19SM100_MMA_F8F6F4_SSEJSH_SH_fSE_SF_NS4_17integral_constantINS4_4UMMA5MajorELSP_0EEESQ_NSN_INSO_7ScaleInELSR_0EEESS_EEEEEENS4_6LayoutISC_NS5_IJNSA_ILi0EEESW_SW_EEEEENS5_IJNS4_10UnderscoreESZ_SZ_EEEEENS4_13SM90_TMA_LOADENS4_14ComposedLayoutINS4_7SwizzleILi2ELi4ELi3EEENS4_18smem_ptr_flag_bitsILi8EEENSV_INS5_IJNSA_ILi8EEESE_EEENS5_IJSE_SB_EEEEEEEvNS4_8identityES12_S1C_vS1D_EENS_8epilogue10collective18CollectiveEpilogueINS1F_23Sm100TmaWarpSpecializedILi4ELi2ELi32ELb0ELb0EEEJSG_NS5_IJNSV_ISE_SB_EES1K_EEESH_SI_SH_SI_NS1F_6fusion15FusionCallbacksIS1J_NS1M_17LinearCombinationISH_fSH_fLNS_15FloatRoundStyleE2EEESG_S1L_JEEENS4_5SM1004TMEM4LOAD26SM100_TMEM_LOAD_16dp32b32xES12_S1C_NS4_39AutoVectorizingCopyWithAssumedAlignmentILi128EEENS4_14SM90_TMA_STOREES1C_S1X_S1X_EEEvvEEEEvNT_6ParamsE,(.L_x_167 - _ZN7cutlass13device_kernelINS_4gemm6kernel13GemmUniversalIN4cute5tupleIJiiiiEEENS1_10collective13CollectiveMmaINS1_35MainloopSm100TmaUmmaWarpSpecializedILi3ELi2ELi4ENS5_IJNS4_1CILi1EEESB_SB_EEEEENS5_IJNSA_ILi64EEENSA_ILi256EEESE_EEENS_12float_e5m2_tENS5_IJlSB_lEEESH_SI_NS4_8TiledMMAINS4_8MMA_AtomIJNS4_10MMA_TraitsINS4_19SM100_MMA_F8F6F4_SSEJSH_SH_fSE_SF_NS4_17integral_constantINS4_4UMMA5MajorELSP_0EEESQ_NSN_INSO_7ScaleInELSR_0EEESS_EEEEEENS4_6LayoutISC_NS5_IJNSA_ILi0EEESW_SW_EEEEENS5_IJNS4_10UnderscoreESZ_SZ_EEEEENS4_13SM90_TMA_LOADENS4_14ComposedLayoutINS4_7SwizzleILi2ELi4ELi3EEENS4_18smem_ptr_flag_bitsILi8EEENSV_INS5_IJNSA_ILi8EEESE_EEENS5_IJSE_SB_EEEEEEEvNS4_8identityES12_S1C_vS1D_EENS_8epilogue10collective18CollectiveEpilogueINS1F_23Sm100TmaWarpSpecializedILi4ELi2ELi32ELb0ELb0EEEJSG_NS5_IJNSV_ISE_SB_EES1K_EEESH_SI_SH_SI_NS1F_6fusion15FusionCallbacksIS1J_NS1M_17LinearCombinationISH_fSH_fLNS_15FloatRoundStyleE2EEESG_S1L_JEEENS4_5SM1004TMEM4LOAD26SM100_TMEM_LOAD_16dp32b32xES12_S1C_NS4_39AutoVectorizingCopyWithAssumedAlignmentILi128EEENS4_14SM90_TMA_STOREES1C_S1X_S1X_EEEvvEEEEvNT_6ParamsE)
        .other          _ZN7cutlass13device_kernelINS_4gemm6kernel13GemmUniversalIN4cute5tupleIJiiiiEEENS1_10collective13CollectiveMmaINS1_35MainloopSm100TmaUmmaWarpSpecializedILi3ELi2ELi4ENS5_IJNS4_1CILi1EEESB_SB_EEEEENS5_IJNSA_ILi64EEENSA_ILi256EEESE_EEENS_12float_e5m2_tENS5_IJlSB_lEEESH_SI_NS4_8TiledMMAINS4_8MMA_AtomIJNS4_10MMA_TraitsINS4_19SM100_MMA_F8F6F4_SSEJSH_SH_fSE_SF_NS4_17integral_constantINS4_4UMMA5MajorELSP_0EEESQ_NSN_INSO_7ScaleInELSR_0EEESS_EEEEEENS4_6LayoutISC_NS5_IJNSA_ILi0EEESW_SW_EEEEENS5_IJNS4_10UnderscoreESZ_SZ_EEEEENS4_13SM90_TMA_LOADENS4_14ComposedLayoutINS4_7SwizzleILi2ELi4ELi3EEENS4_18smem_ptr_flag_bitsILi8EEENSV_INS5_IJNSA_ILi8EEESE_EEENS5_IJSE_SB_EEEEEEEvNS4_8identityES12_S1C_vS1D_EENS_8epilogue10collective18CollectiveEpilogueINS1F_23Sm100TmaWarpSpecializedILi4ELi2ELi32ELb0ELb0EEEJSG_NS5_IJNSV_ISE_SB_EES1K_EEESH_SI_SH_SI_NS1F_6fusion15FusionCallbacksIS1J_NS1M_17LinearCombinationISH_fSH_fLNS_15FloatRoundStyleE2EEESG_S1L_JEEENS4_5SM1004TMEM4LOAD26SM100_TMEM_LOAD_16dp32b32xES12_S1C_NS4_39AutoVectorizingCopyWithAssumedAlignmentILi128EEENS4_14SM90_TMA_STOREES1C_S1X_S1X_EEEvvEEEEvNT_6ParamsE,@"STO_CUDA_ENTRY STV_DEFAULT"
_ZN7cutlass13device_kernelINS_4gemm6kernel13GemmUniversalIN4cute5tupleIJiiiiEEENS1_10collective13CollectiveMmaINS1_35MainloopSm100TmaUmmaWarpSpecializedILi3ELi2ELi4ENS5_IJNS4_1CILi1EEESB_SB_EEEEENS5_IJNSA_ILi64EEENSA_ILi256EEESE_EEENS_12float_e5m2_tENS5_IJlSB_lEEESH_SI_NS4_8TiledMMAINS4_8MMA_AtomIJNS4_10MMA_TraitsINS4_19SM100_MMA_F8F6F4_SSEJSH_SH_fSE_SF_NS4_17integral_constantINS4_4UMMA5MajorELSP_0EEESQ_NSN_INSO_7ScaleInELSR_0EEESS_EEEEEENS4_6LayoutISC_NS5_IJNSA_ILi0EEESW_SW_EEEEENS5_IJNS4_10UnderscoreESZ_SZ_EEEEENS4_13SM90_TMA_LOADENS4_14ComposedLayoutINS4_7SwizzleILi2ELi4ELi3EEENS4_18smem_ptr_flag_bitsILi8EEENSV_INS5_IJNSA_ILi8EEESE_EEENS5_IJSE_SB_EEEEEEEvNS4_8identityES12_S1C_vS1D_EENS_8epilogue10collective18CollectiveEpilogueINS1F_23Sm100TmaWarpSpecializedILi4ELi2ELi32ELb0ELb0EEEJSG_NS5_IJNSV_ISE_SB_EES1K_EEESH_SI_SH_SI_NS1F_6fusion15FusionCallbacksIS1J_NS1M_17LinearCombinationISH_fSH_fLNS_15FloatRoundStyleE2EEESG_S1L_JEEENS4_5SM1004TMEM4LOAD26SM100_TMEM_LOAD_16dp32b32xES12_S1C_NS4_39AutoVectorizingCopyWithAssumedAlignmentILi128EEENS4_14SM90_TMA_STOREES1C_S1X_S1X_EEEvvEEEEvNT_6ParamsE:
[----:B------:R-:W1:Y:S01]  /*0000*/  LDC R1, c[0x0][0x37c] ;  /* 0x0000df00ff017b82 */ /* 0x000e620000000800 */
[----:B------:R-:W2:Y:S01]  /*0010*/  S2R R108, SR_TID.X ;  /* 0x00000000006c7919 */ /* 0x000ea20000002100 */
[----:B------:R-:W3:Y:S01]  /*0020*/  LDCU.64 UR4, c[0x0][0x890] ;  /* 0x00011200ff0477ac */ /* 0x000ee20008000a00 */
[----:B------:R-:W-:Y:S02]  /*0030*/  PRMT R96, RZ, 0x7610, R96 ;  /* 0x00007610ff607816 */ /* 0x000fe40000000060 */
[----:B------:R-:W-:Y:S01]  /*0040*/  ELECT P5, URZ, PT ;  /* 0x0000000000ff782f */ /* 0x000fe200038a0000 */
[----:B------:R-:W4:Y:S01]  /*0050*/  LDCU.64 UR46, c[0x0][0x358] ;  /* 0x00006b00ff2e77ac */ /* 0x000f220008000a00 */
[----:B---3--:R-:W-:-:S04]  /*0060*/  UISETP.NE.U32.AND UP0, UPT, UR4, URZ, UPT ;  /* 0x000000ff0400728c */ /* 0x008fc8000bf05070 */
[----:B------:R-:W-:Y:S01]  /*0070*/  UISETP.NE.AND.EX UP0, UPT, UR5, URZ, UPT, UP0 ;  /* 0x000000ff0500728c */ /* 0x000fe2000bf05300 */
[----:B--2---:R-:W-:-:S05]  /*0080*/  SHF.R.U32.HI R101, RZ, 0x5, R108 ;  /* 0x00000005ff657819 */ /* 0x004fca000001166c */
[----:B------:R-:W2:Y:S02]  /*0090*/  SHFL.IDX PT, R0, R101, RZ, 0x1f ;  /* 0x00001fff65007589 */ /* 0x000ea400000e0000 */
[----:B--2---:R-:W-:Y:S01]  /*00a0*/  R2UR UR8, R0 ;  /* 0x00000000000872ca */ /* 0x004fe200000e0000 */
[----:B-1--4-:R-:W-:-:S14]  /*00b0*/  BRA.U UP0, `(.L_x_0) ;  /* 0x00000001002c7547 */ /* 0x012fdc000b800000 */
[----:B------:R-:W1:Y:S02]  /*00c0*/  LDCU.64 UR6, c[0x0][0x888] ;  /* 0x00011100ff0677ac */ /* 0x000e640008000a00 */
[----:B-1----:R-:W-:-:S04]  /*00d0*/  UISETP.NE.U32.AND UP0, UPT, UR6, URZ, UPT ;  /* 0x000000ff0600728c */ /* 0x002fc8000bf05070 */
[----:B------:R-:W-:-:S09]  /*00e0*/  UISETP.NE.AND.EX UP0, UPT, UR7, URZ, UPT, UP0 ;  /* 0x000000ff0700728c */ /* 0x000fd2000bf05300 */
[----:B------:R-:W-:Y:S05]  /*00f0*/  BRA.U !UP0, `(.L_x_1) ;  /* 0x0000000108107547 */ /* 0x000fea000b800000 */
[----:B------:R-:W1:Y:S02]  /*0100*/  LDC.64 R2, c[0x0][0x888] ;  /* 0x00022200ff027b82 */ /* 0x000e640000000a00 */
[----:B-1----:R1:W5:Y:S01]  /*0110*/  LDG.E R49, desc[UR46][R2.64] ;  /* 0x0000002e02317981 */ /* 0x002362000c1e1900 */
[----:B------:R-:W-:Y:S01]  /*0120*/  HFMA2 R96, -RZ, RZ, 0, 5.9604644775390625e-08 ;  /* 0x00000001ff607431 */ /* 0x000fe200000001ff */
[----:B------:R-:W-:Y:S05]  /*0130*/  BRA `(.L_x_0) ;  /* 0x00000000000c7947 */ /* 0x000fea0003800000 */
.L_x_1:
[----:B------:R-:W1:Y:S01]  /*0140*/  LDCU UR6, c[0x0][0x880] ;  /* 0x00011000ff0677ac */ /* 0x000e620008000800 */
[----:B------:R-:W-:Y:S01]  /*0150*/  HFMA2 R96, -RZ, RZ, 0, 5.9604644775390625e-08 ;  /* 0x00000001ff607431 */ /* 0x000fe200000001ff */
[----:B-1----:R-:W-:-:S07]  /*0160*/  MOV R49, UR6 ;  /* 0x0000000600317c02 */ /* 0x002fce0008000f00 */
.L_x_0:
[----:B------:R-:W2:Y:S02]  /*0170*/  LDCU.64 UR6, c[0x0][0x8b0] ;  /* 0x00011600ff0677ac */ /* 0x000ea40008000a00 */
[----:B--2---:R-:W-:-:S04]  /*0180*/  UISETP.NE.U32.AND UP0, UPT, UR6, URZ, UPT ;  /* 0x000000ff0600728c */ /* 0x004fc8000bf05070 */
[----:B------:R-:W-:-:S09]  /*0190*/  UISETP.NE.AND.EX UP0, UPT, UR7, URZ, UPT, UP0 ;  /* 0x000000ff0700728c */ /* 0x000fd2000bf05300 */
[----:B------:R-:W-:Y:S05]  /*01a0*/  BRA.U UP0, `(.L_x_2) ;  /* 0x0000000100247547 */ /* 0x000fea000b800000 */
[----:B------:R-:W2:Y:S02]  /*01b0*/  LDCU.64 UR6, c[0x0][0x8a8] ;  /* 0x00011500ff0677ac */ /* 0x000ea40008000a00 */
[----:B--2---:R-:W-:-:S04]  /*01c0*/  UISETP.NE.U32.AND UP0, UPT, UR6, URZ, UPT ;  /* 0x000000ff0600728c */ /* 0x004fc8000bf05070 */
[----:B------:R-:W-:-:S09]  /*01d0*/  UISETP.NE.AND.EX UP0, UPT, UR7, URZ, UPT, UP0 ;  /* 0x000000ff0700728c */ /* 0x000fd2000bf05300 */
[----:B------:R-:W-:Y:S05]  /*01e0*/  BRA.U !UP0, `(.L_x_3) ;  /* 0x00000001080c7547 */ /* 0x000fea000b800000 */
[----:B-1----:R-:W1:Y:S02]  /*01f0*/  LDC.64 R2, c[0x0][0x8a8] ;  /* 0x00022a00ff027b82 */ /* 0x002e640000000a00 */
[----:B-1----:R2:W5:Y:S01]  /*0200*/  LDG.E R47, desc[UR46][R2.64] ;  /* 0x0000002e022f7981 */ /* 0x002562000c1e1900 */
[----:B------:R-:W-:Y:S05]  /*0210*/  BRA `(.L_x_2) ;  /* 0x0000000000087947 */ /* 0x000fea0003800000 */
.L_x_3:
[----:B------:R-:W2:Y:S02]  /*0220*/  LDCU UR6, c[0x0][0x8a0] ;  /* 0x00011400ff0677ac */ /* 0x000ea40008000800 */
[----:B--2---:R-:W-:Y:S02]  /*0230*/  MOV R47, UR6 ;  /* 0x00000006002f7c02 */ /* 0x004fe40008000f00 */
.L_x_2:
[----:B------:R-:W-:Y:S01]  /*0240*/  IMAD.U32 R0, RZ, RZ, UR8 ;  /* 0x00000008ff007e24 */ /* 0x000fe2000f8e00ff */
[----:B------:R-:W-:Y:S04]  /*0250*/  BSSY.RECONVERGENT B0, `(.L_x_4) ;  /* 0x000000c000007945 */ /* 0x000fe80003800200 */
[C---:B------:R-:W-:Y:S02]  /*0260*/  ISETP.NE.OR P1, PT, R0.reuse, 0x1, !P5 ;  /* 0x000000010000780c */ /* 0x040fe40006f25670 */
[----:B------:R-:W-:-:S11]  /*0270*/  ISETP.NE.OR P0, PT, R0, 0x3, !P5 ;  /* 0x000000030000780c */ /* 0x000fd60006f05670 */
[----:B------:R-:W-:Y:S05]  /*0280*/  @P1 BRA `(.L_x_5) ;  /* 0x0000000000201947 */ /* 0x000fea0003800000 */
[----:B------:R-:W3:Y:S02]  /*0290*/  LDCU.64 UR6, c[0x0][0x348] ;  /* 0x00006900ff0677ac */ /* 0x000ee40008000a00 */
[----:B---3--:R-:W-:Y:S02]  /*02a0*/  UIADD3 UR10, UP1, UPT, UR6, 0x80, URZ ;  /* 0x00000080060a7890 */ /* 0x008fe4000ff3e0ff */
[----:B------:R-:W-:Y:S02]  /*02b0*/  UIADD3 UR6, UP0, UPT, UR6, 0x180, URZ ;  /* 0x0000018006067890 */ /* 0x000fe4000ff1e0ff */
[----:B------:R-:W-:Y:S02]  /*02c0*/  UIADD3.X UR11, UPT, UPT, URZ, UR7, URZ, UP1, !UPT ;  /* 0x00000007ff0b7290 */ /* 0x000fe40008ffe4ff */
[----:B------:R-:W-:-:S07]  /*02d0*/  UIADD3.X UR7, UPT, UPT, URZ, UR7, URZ, UP0, !UPT ;  /* 0x00000007ff077290 */ /* 0x000fce00087fe4ff */
[----:B------:R3:W-:Y:S02]  /*02e0*/  UTMACCTL.PF [UR10] ;  /* 0x000000000a0079b9 */ /* 0x0007e40008040000 */
[----:B------:R3:W-:Y:S02]  /*02f0*/  UTMACCTL.PF [UR6] ;  /* 0x00000000060079b9 */ /* 0x0007e40008040000 */
[----:B---3--:R-:W-:Y:S01]  /*0300*/  NOP ;  /* 0x0000000000007918 */ /* 0x008fe20000000000 */
.L_x_5:
[----:B------:R-:W-:Y:S05]  /*0310*/  BSYNC.RECONVERGENT B0 ;  /* 0x0000000000007941 */ /* 0x000fea0003800200 */
.L_x_4:
[----:B------:R-:W-:Y:S04]  /*0320*/  BSSY.RECONVERGENT B0, `(.L_x_6) ;  /* 0x000000a000007945 */ /* 0x000fe80003800200 */
        /* <DEDUP_REMOVED lines=9> */
.L_x_7:
[----:B------:R-:W-:Y:S05]  /*03c0*/  BSYNC.RECONVERGENT B0 ;  /* 0x0000000000007941 */ /* 0x000fea0003800200 */
.L_x_6:
[----:B------:R-:W3:Y:S01]  /*03d0*/  LDCU.64 UR6, c[0x0][0x888] ;  /* 0x00011100ff0677ac */ /* 0x000ee20008000a00 */
[----:B------:R-:W-:Y:S02]  /*03e0*/  UISETP.EQ.U32.AND UP1, UPT, UR4, URZ, UPT ;  /* 0x000000ff0400728c */ /* 0x000fe4000bf22070 */
[----:B------:R-:W-:Y:S02]  /*03f0*/  UPLOP3.LUT UP2, UPT, UPT, UPT, UPT, 0x80, 0x8 ;  /* 0x000000000008789c */ /* 0x000fe40003f4f070 */
[----:B---3--:R-:W-:-:S04]  /*0400*/  UISETP.NE.U32.AND UP0, UPT, UR6, URZ, UPT ;  /* 0x000000ff0600728c */ /* 0x008fc8000bf05070 */
[----:B------:R-:W-:-:S04]  /*0410*/  UISETP.NE.AND.EX UP0, UPT, UR7, URZ, UPT, UP0 ;  /* 0x000000ff0700728c */ /* 0x000fc8000bf05300 */
[----:B------:R-:W-:-:S04]  /*0420*/  UISETP.EQ.OR.EX UP3, UPT, UR5, URZ, !UP0, UP1 ;  /* 0x000000ff0500728c */ /* 0x000fc8000c762710 */
[----:B------:R-:W-:-:S05]  /*0430*/  UP2UR UR50, UPR, URZ, 0x8 ;  /* 0x00000008ff327883 */ /* 0x000fca0008000000 */
[----:B------:R-:W-:Y:S07]  /*0440*/  BRA.U !UP3, `(.L_x_8) ;  /* 0x000000010b207547 */ /* 0x000fee000b800000 */
[----:B------:R-:W-:Y:S01]  /*0450*/  UISETP.NE.U32.AND UP2, UPT, UR4, URZ, UPT ;  /* 0x000000ff0400728c */ /* 0x000fe2000bf45070 */
[----:B-----5:R-:W-:Y:S01]  /*0460*/  FSETP.NEU.AND P0, PT, R49, RZ, PT ;  /* 0x000000ff3100720b */ /* 0x020fe20003f0d000 */
[----:B------:R-:W-:Y:S02]  /*0470*/  USEL UR4, URZ, 0xffffffff, UP0 ;  /* 0xffffffffff047887 */ /* 0x000fe40008000000 */
[----:B------:R-:W-:-:S10]  /*0480*/  UISETP.NE.AND.EX UP2, UPT, UR5, URZ, UPT, UP2 ;  /* 0x000000ff0500728c */ /* 0x000fd4000bf45320 */
[----:B------:R-:W-:Y:S01]  /*0490*/  VOTEU.ANY UP1, P0 ;  /* 0x0000000000ff7886 */ /* 0x000fe20000020100 */
[----:B------:R-:W-:-:S04]  /*04a0*/  @!UP2 USEL UR4, URZ, 0xffffffff, UP1 ;  /* 0xffffffffff04a887 */ /* 0x000fc80008800000 */
[----:B------:R-:W-:-:S04]  /*04b0*/  ULOP3.LUT UR4, UR4, 0x1, URZ, 0xc0, !UPT ;  /* 0x0000000104047892 */ /* 0x000fc8000f8ec0ff */
[----:B------:R-:W-:-:S11]  /*04c0*/  UISETP.NE.U32.AND UP2, UPT, UR4, 0x1, UPT ;  /* 0x000000010400788c */ /* 0x000fd6000bf45070 */
.L_x_8:
[----:B-12---:R-:W1:Y:S01]  /*04d0*/  SHFL.IDX PT, R2, R101, RZ, 0x1f ;  /* 0x00001fff65027589 */ /* 0x006e6200000e0000 */
[----:B------:R-:W-:-:S04]  /*04e0*/  UISETP.NE.AND UP1, UPT, UR8, 0x2, UPT ;  /* 0x000000020800788c */ /* 0x000fc8000bf25270 */
[----:B------:R-:W-:Y:S01]  /*04f0*/  USEL UR6, URZ, 0x1, UP1 ;  /* 0x00000001ff067887 */ /* 0x000fe20008800000 */
[----:B-1----:R-:W-:-:S13]  /*0500*/  ISETP.NE.AND P0, PT, R2, RZ, PT ;  /* 0x000000ff0200720c */ /* 0x002fda0003f05270 */
[----:B------:R-:W-:Y:S05]  /*0510*/  @P0 BRA `(.L_x_9) ;  /* 0x0000000000400947 */ /* 0x000fea0003800000 */
[----:B------:R-:W1:Y:S01]  /*0520*/  S2UR UR5, SR_CgaCtaId ;  /* 0x00000000000579c3 */ /* 0x000e620000008800 */
[----:B------:R-:W-:Y:S01]  /*0530*/  UMOV UR7, 0x400 ;  /* 0x0000040000077882 */ /* 0x000fe20000000000 */
[----:B------:R-:W-:Y:S01]  /*0540*/  UMOV UR4, 0x1 ;  /* 0x0000000100047882 */ /* 0x000fe20000000000 */
[----:B------:R-:W-:Y:S01]  /*0550*/  ELECT P0, URZ, PT ;  /* 0x0000000000ff782f */ /* 0x000fe20003800000 */
[----:B------:R-:W-:-:S04]  /*0560*/  UIADD3 UR10, UPT, UPT, -UR4, 0x100000, URZ ;  /* 0x00100000040a7890 */ /* 0x000fc8000fffe1ff */
[----:B------:R-:W-:Y:S02]  /*0570*/  USHF.L.U32 UR11, UR10, 0xb, URZ ;  /* 0x0000000b0a0b7899 */ /* 0x000fe400080006ff */
[----:B------:R-:W-:Y:S02]  /*0580*/  USHF.L.U32 UR10, UR10, 0x1, URZ ;  /* 0x000000010a0a7899 */ /* 0x000fe400080006ff */
[----:B-1----:R-:W-:Y:S01]  /*0590*/  ULEA UR5, UR5, UR7, 0x18 ;  /* 0x0000000705057291 */ /* 0x002fe2000f8ec0ff */
[----:B------:R-:W1:Y:S11]  /*05a0*/  FENCE.VIEW.ASYNC.S ;  /* 0x00000000000073c6 */ /* 0x000e760000000000 */
[----:B-1----:R1:W2:Y:S01]  /*05b0*/  SYNCS.EXCH.64 URZ, [UR5], UR10 ;  /* 0x0000000a05ff75b2 */ /* 0x0022a20008000100 */
[----:B------:R1:W3:Y:S01]  /*05c0*/  SYNCS.EXCH.64 URZ, [UR5+0x18], UR10 ;  /* 0x0000180a05ff75b2 */ /* 0x0002e20008000100 */
[----:B------:R1:W4:Y:S01]  /*05d0*/  SYNCS.EXCH.64 URZ, [UR5+0x8], UR10 ;  /* 0x0000080a05ff75b2 */ /* 0x0003220008000100 */
[----:B------:R1:W1:Y:S01]  /*05e0*/  SYNCS.EXCH.64 URZ, [UR5+0x20], UR10 ;  /* 0x0000200a05ff75b2 */ /* 0x0002620008000100 */
[----:B------:R1:W1:Y:S01]  /*05f0*/  SYNCS.EXCH.64 URZ, [UR5+0x10], UR10 ;  /* 0x0000100a05ff75b2 */ /* 0x0002620008000100 */
[----:B------:R1:W1:Y:S01]  /*0600*/  SYNCS.EXCH.64 URZ, [UR5+0x28], UR10 ;  /* 0x0000280a05ff75b2 */ /* 0x0002620008000100 */
[----:B------:R-:W-:Y:S01]  /*0610*/  NOP ;  /* 0x0000000000007918 */ /* 0x000fe20000000000 */
.L_x_9:
[----:B------:R-:W2:Y:S01]  /*0620*/  SHFL.IDX PT, R2, R101, RZ, 0x1f ;  /* 0x00001fff65027589 */ /* 0x000ea200000e0000 */
[----:B------:R-:W-:Y:S01]  /*0630*/  NOP ;  /* 0x0000000000007918 */ /* 0x000fe20000000000 */
[----:B--2---:R-:W-:-:S13]  /*0640*/  ISETP.NE.AND P0, PT, R2, 0x1, PT ;  /* 0x000000010200780c */ /* 0x004fda0003f05270 */
[----:B------:R-:W-:Y:S05]  /*0650*/  @P0 BRA `(.L_x_10) ;  /* 0x0000000000580947 */ /* 0x000fea0003800000 */
[----:B------:R-:W2:Y:S01]  /*0660*/  S2UR UR7, SR_CgaCtaId ;  /* 0x00000000000779c3 */ /* 0x000ea20000008800 */
[----:B------:R-:W-:Y:S01]  /*0670*/  UMOV UR9, 0x400 ;  /* 0x0000040000097882 */ /* 0x000fe20000000000 */
[----:B-1----:R-:W-:Y:S01]  /*0680*/  UMOV UR5, 0x20 ;  /* 0x0000002000057882 */ /* 0x002fe20000000000 */
[----:B------:R-:W-:Y:S01]  /*0690*/  UMOV UR4, 0x80 ;  /* 0x0000008000047882 */ /* 0x000fe20000000000 */
[----:B------:R-:W-:-:S04]  /*06a0*/  UIADD3 UR10, UPT, UPT, -UR5, 0x100000, URZ ;  /* 0x00100000050a7890 */ /* 0x000fc8000fffe1ff */
[----:B------:R-:W-:Y:S02]  /*06b0*/  USHF.L.U32 UR11, UR10, 0xb, URZ ;  /* 0x0000000b0a0b7899 */ /* 0x000fe400080006ff */
[----:B------:R-:W-:Y:S02]  /*06c0*/  USHF.L.U32 UR10, UR10, 0x1, URZ ;  /* 0x000000010a0a7899 */ /* 0x000fe400080006ff */
[----:B------:R-:W-:-:S04]  /*06d0*/  UIADD3 UR4, UPT, UPT, -UR4, 0x100000, URZ ;  /* 0x0010000004047890 */ /* 0x000fc8000fffe1ff */
[----:B------:R-:W-:Y:S02]  /*06e0*/  USHF.L.U32 UR5, UR4, 0xb, URZ ;  /* 0x0000000b04057899 */ /* 0x000fe400080006ff */
[----:B------:R-:W-:Y:S01]  /*06f0*/  USHF.L.U32 UR4, UR4, 0x1, URZ ;  /* 0x0000000104047899 */ /* 0x000fe200080006ff */
[----:B------:R-:W-:Y:S01]  /*0700*/  ELECT P0, URZ, PT ;  /* 0x0000000000ff782f */ /* 0x000fe20003800000 */
[----:B--2---:R-:W-:Y:S01]  /*0710*/  ULEA UR7, UR7, UR9, 0x18 ;  /* 0x0000000907077291 */ /* 0x004fe2000f8ec0ff */
[----:B------:R-:W1:Y:S11]  /*0720*/  FENCE.VIEW.ASYNC.S ;  /* 0x00000000000073c6 */ /* 0x000e760000000000 */
[----:B-1----:R2:W1:Y:S01]  /*0730*/  SYNCS.EXCH.64 URZ, [UR7+0x30], UR10 ;  /* 0x0000300a07ff75b2 */ /* 0x0024620008000100 */
[----:B------:R2:W1:Y:S01]  /*0740*/  SYNCS.EXCH.64 URZ, [UR7+0x50], UR4 ;  /* 0x0000500407ff75b2 */ /* 0x0004620008000100 */
[----:B------:R2:W1:Y:S01]  /*0750*/  SYNCS.EXCH.64 URZ, [UR7+0x38], UR10 ;  /* 0x0000380a07ff75b2 */ /* 0x0004620008000100 */
[----:B------:R2:W1:Y:S01]  /*0760*/  SYNCS.EXCH.64 URZ, [UR7+0x58], UR4 ;  /* 0x0000580407ff75b2 */ /* 0x0004620008000100 */
[----:B------:R2:W1:Y:S01]  /*0770*/  SYNCS.EXCH.64 URZ, [UR7+0x40], UR10 ;  /* 0x0000400a07ff75b2 */ /* 0x0004620008000100 */
[----:B------:R2:W1:Y:S01]  /*0780*/  SYNCS.EXCH.64 URZ, [UR7+0x60], UR4 ;  /* 0x0000600407ff75b2 */ /* 0x0004620008000100 */
[----:B------:R2:W1:Y:S01]  /*0790*/  SYNCS.EXCH.64 URZ, [UR7+0x48], UR10 ;  /* 0x0000480a07ff75b2 */ /* 0x0004620008000100 */
[----:B------:R2:W1:Y:S02]  /*07a0*/  SYNCS.EXCH.64 URZ, [UR7+0x68], UR4 ;  /* 0x0000680407ff75b2 */ /* 0x0004640008000100 */
[----:B--2---:R-:W-:Y:S01]  /*07b0*/  NOP ;  /* 0x0000000000007918 */ /* 0x004fe20000000000 */
.L_x_10:
[----:B------:R-:W2:Y:S01]  /*07c0*/  SHFL.IDX PT, R2, R101, RZ, 0x1f ;  /* 0x00001fff65027589 */ /* 0x000ea200000e0000 */
[----:B------:R-:W-:Y:S01]  /*07d0*/  NOP ;  /* 0x0000000000007918 */ /* 0x000fe20000000000 */
[----:B--2---:R-:W-:-:S13]  /*07e0*/  ISETP.NE.AND P0, PT, R2, 0x3, PT ;  /* 0x000000030200780c */ /* 0x004fda0003f05270 */
[----:B------:R-:W-:Y:S05]  /*07f0*/  @P0 BRA `(.L_x_11) ;  /* 0x0000000000300947 */ /* 0x000fea0003800000 */
[----:B-1----:R-:W1:Y:S01]  /*0800*/  S2UR UR5, SR_CgaCtaId ;  /* 0x00000000000579c3 */ /* 0x002e620000008800 */
        /* <DEDUP_REMOVED lines=8> */
[----:B-1----:R2:W1:Y:S01]  /*0890*/  SYNCS.EXCH.64 URZ, [UR5+0x70], UR10 ;  /* 0x0000700a05ff75b2 */ /* 0x0024620008000100 */
[----:B------:R2:W1:Y:S02]  /*08a0*/  SYNCS.EXCH.64 URZ, [UR5+0x78], UR10 ;  /* 0x0000780a05ff75b2 */ /* 0x0004640008000100 */
[----:B--2---:R-:W-:Y:S01]  /*08b0*/  NOP ;  /* 0x0000000000007918 */ /* 0x004fe20000000000 */
.L_x_11:
[----:B------:R-:W2:Y:S01]  /*08c0*/  SHFL.IDX PT, R2, R101, RZ, 0x1f ;  /* 0x00001fff65027589 */ /* 0x000ea200000e0000 */
[----:B------:R-:W-:Y:S01]  /*08d0*/  NOP ;  /* 0x0000000000007918 */ /* 0x000fe20000000000 */
[----:B--2---:R-:W-:-:S13]  /*08e0*/  ISETP.NE.AND P0, PT, R2, 0x4, PT ;  /* 0x000000040200780c */ /* 0x004fda0003f05270 */
[----:B------:R-:W-:Y:S05]  /*08f0*/  @P0 BRA `(.L_x_12) ;  /* 0x00000000004c0947 */ /* 0x000fea0003800000 */
[----:B-1----:R-:W1:Y:S01]  /*0900*/  S2UR UR5, SR_CgaCtaId ;  /* 0x00000000000579c3 */ /* 0x002e620000008800 */
[----:B------:R-:W-:Y:S01]  /*0910*/  UMOV UR9, 0x100 ;  /* 0x0000010000097882 */ /* 0x000fe20000000000 */
[----:B------:R-:W-:Y:S01]  /*0920*/  UMOV UR7, 0x400 ;  /* 0x0000040000077882 */ /* 0x000fe20000000000 */
[----:B------:R-:W-:Y:S01]  /*0930*/  USEL UR9, UR9, 0xe0, UP2 ;  /* 0x000000e009097887 */ /* 0x000fe20009000000 */
[----:B------:R-:W-:Y:S01]  /*0940*/  UMOV UR4, 0x1 ;  /* 0x0000000100047882 */ /* 0x000fe20000000000 */
[----:B------:R-:W-:Y:S01]  /*0950*/  ELECT P0, URZ, PT ;  /* 0x0000000000ff782f */ /* 0x000fe20003800000 */
[----:B------:R-:W-:-:S04]  /*0960*/  UIADD3 UR10, UPT, UPT, -UR4, 0x100000, URZ ;  /* 0x00100000040a7890 */ /* 0x000fc8000fffe1ff */
[----:B------:R-:W-:Y:S02]  /*0970*/  USHF.L.U32 UR11, UR10, 0xb, URZ ;  /* 0x0000000b0a0b7899 */ /* 0x000fe400080006ff */
[----:B------:R-:W-:Y:S02]  /*0980*/  USHF.L.U32 UR10, UR10, 0x1, URZ ;  /* 0x000000010a0a7899 */ /* 0x000fe400080006ff */
[----:B------:R-:W-:-:S04]  /*0990*/  UIADD3 UR12, UPT, UPT, -UR9, 0x100000, URZ ;  /* 0x00100000090c7890 */ /* 0x000fc8000fffe1ff */
[----:B------:R-:W-:Y:S02]  /*09a0*/  USHF.L.U32 UR13, UR12, 0xb, URZ ;  /* 0x0000000b0c0d7899 */ /* 0x000fe400080006ff */
[----:B------:R-:W-:Y:S02]  /*09b0*/  USHF.L.U32 UR12, UR12, 0x1, URZ ;  /* 0x000000010c0c7899 */ /* 0x000fe400080006ff */
[----:B-1----:R-:W-:Y:S01]  /*09c0*/  ULEA UR5, UR5, UR7, 0x18 ;  /* 0x0000000705057291 */ /* 0x002fe2000f8ec0ff */
[----:B------:R-:W1:Y:S11]  /*09d0*/  FENCE.VIEW.ASYNC.S ;  /* 0x00000000000073c6 */ /* 0x000e760000000000 */
[----:B-1----:R2:W1:Y:S01]  /*09e0*/  SYNCS.EXCH.64 URZ, [UR5+0x80], UR10 ;  /* 0x0000800a05ff75b2 */ /* 0x0024620008000100 */
[----:B------:R2:W1:Y:S01]  /*09f0*/  SYNCS.EXCH.64 URZ, [UR5+0x90], UR12 ;  /* 0x0000900c05ff75b2 */ /* 0x0004620008000100 */
[----:B------:R2:W1:Y:S01]  /*0a00*/  SYNCS.EXCH.64 URZ, [UR5+0x88], UR10 ;  /* 0x0000880a05ff75b2 */ /* 0x0004620008000100 */
[----:B------:R2:W1:Y:S02]  /*0a10*/  SYNCS.EXCH.64 URZ, [UR5+0x98], UR12 ;  /* 0x0000980c05ff75b2 */ /* 0x0004640008000100 */
[----:B--2---:R-:W-:Y:S01]  /*0a20*/  NOP ;  /* 0x0000000000007918 */ /* 0x004fe20000000000 */
.L_x_12:
        /* <DEDUP_REMOVED lines=26> */
.L_x_13:
        /* <DEDUP_REMOVED lines=18> */
.L_x_14:
[----:B-1----:R-:W1:Y:S01]  /*0cf0*/  S2UR UR5, SR_CTAID.X ;  /* 0x00000000000579c3 */ /* 0x002e620000002500 */
[----:B------:R-:W-:-:S05]  /*0d00*/  CS2R.32 R95, SR_CgaSize ;  /* 0x00000000005f7805 */ /* 0x000fca0000008a00 */
[----:B------:R-:W-:-:S05]  /*0d10*/  IMAD R95, R95, -0xa0, RZ ;  /* 0xffffff605f5f7824 */ /* 0x000fca00078e02ff */
[----:B------:R-:W-:-:S14]  /*0d20*/  R2UR UR9, R95 ;  /* 0x000000005f0972ca */ /* 0x000fdc00000e0000 */
[----:B------:R-:W2:Y:S01]  /*0d30*/  LDCU UR9, c[0x0][UR9+0x2b0] ;  /* 0x00005600090977ac */ /* 0x000ea20008000800 */
[----:B------:R-:W-:Y:S01]  /*0d40*/  NOP ;  /* 0x0000000000007918 */ /* 0x000fe20000000000 */
[----:B------:R-:W-:-:S05]  /*0d50*/  CS2R.32 R95, SR_CgaSize ;  /* 0x00000000005f7805 */ /* 0x000fca0000008a00 */
[----:B------:R-:W-:-:S05]  /*0d60*/  IMAD R95, R95, -0xa0, RZ ;  /* 0xffffff605f5f7824 */ /* 0x000fca00078e02ff */
[----:B------:R-:W-:-:S14]  /*0d70*/  R2UR UR7, R95 ;  /* 0x000000005f0772ca */ /* 0x000fdc00000e0000 */
[----:B------:R-:W3:Y:S01]  /*0d80*/  LDCU UR7, c[0x0][UR7+0x2b4] ;  /* 0x00005680070777ac */ /* 0x000ee20008000800 */
[----:B------:R-:W4:Y:S08]  /*0d90*/  S2UR UR4, SR_CTAID.Y ;  /* 0x00000000000479c3 */ /* 0x000f300000002600 */
[----:B------:R-:W3:Y:S01]  /*0da0*/  LDC R10, c[0x0][0xb24] ;  /* 0x0002c900ff0a7b82 */ /* 0x000ee20000000800 */
[----:B-1----:R-:W-:-:S02]  /*0db0*/  I2FP.F32.U32 R95, UR5 ;  /* 0x00000005005f7c45 */ /* 0x002fc40008201000 */
[----:B------:R-:W-:-:S05]  /*0dc0*/  CS2R.32 R3, SR_CgaSize ;  /* 0x0000000000037805 */ /* 0x000fca0000008a00 */
[----:B------:R-:W-:-:S06]  /*0dd0*/  IMAD R3, R3, -0xa0, RZ ;  /* 0xffffff6003037824 */ /* 0x000fcc00078e02ff */
[----:B------:R-:W1:Y:S01]  /*0de0*/  LDC R3, c[0x0][R3+0x2a0] ;  /* 0x0000a80003037b82 */ /* 0x000e620000000800 */
[----:B------:R-:W-:Y:S01]  /*0df0*/  MOV R15, UR5 ;  /* 0x00000005000f7c02 */ /* 0x000fe20008000f00 */
[----:B--2---:R-:W-:Y:S01]  /*0e00*/  FMUL R95, R95, UR9 ;  /* 0x000000095f5f7c20 */ /* 0x004fe20008400000 */
[----:B----4-:R-:W-:Y:S02]  /*0e10*/  I2FP.F32.U32 R94, UR4 ;  /* 0x00000004005e7c45 */ /* 0x010fe40008201000 */
[----:B------:R-:W-:-:S05]  /*0e20*/  CS2R.32 R2, SR_CgaSize ;  /* 0x0000000000027805 */ /* 0x000fca0000008a00 */
[----:B------:R-:W-:-:S06]  /*0e30*/  IMAD R2, R2, -0xa0, RZ ;  /* 0xffffff6002027824 */ /* 0x000fcc00078e02ff */
[----:B------:R-:W2:Y:S01]  /*0e40*/  LDC R2, c[0x0][R2+0x2a4] ;  /* 0x0000a90002027b82 */ /* 0x000ea20000000800 */
[----:B------:R-:W-:Y:S01]  /*0e50*/  MOV R14, UR4 ;  /* 0x00000004000e7c02 */ /* 0x000fe20008000f00 */
[----:B------:R-:W4:Y:S01]  /*0e60*/  F2I.U32.TRUNC.NTZ R95, R95 ;  /* 0x0000005f005f7305 */ /* 0x000f22000020f000 */
[----:B---3--:R-:W-:-:S05]  /*0e70*/  FMUL R94, R94, UR7 ;  /* 0x000000075e5e7c20 */ /* 0x008fca0008400000 */
[----:B------:R-:W-:Y:S01]  /*0e80*/  BAR.SYNC.DEFER_BLOCKING 0x0 ;  /* 0x0000000000007b1d */ /* 0x000fe20000010000 */
[----:B------:R-:W-:-:S05]  /*0e90*/  ISETP.GE.AND P0, PT, R10, 0x1, PT ;  /* 0x000000010a00780c */ /* 0x000fca0003f06270 */
[----:B------:R-:W3:Y:S02]  /*0ea0*/  F2I.U32.TRUNC.NTZ R94, R94 ;  /* 0x0000005e005e7305 */ /* 0x000ee4000020f000 */
[----:B------:R-:W2:Y:S01]  /*0eb0*/  S2UR UR36, SR_CTAID.Z ;  /* 0x00000000002479c3 */ /* 0x000ea20000002700 */
[----:B----4-:R-:W-:-:S05]  /*0ec0*/  IADD3 R95, PT, PT, -R95, RZ, RZ ;  /* 0x000000ff5f5f7210 */ /* 0x010fca0007ffe1ff */
[----:B-1----:R-:W-:Y:S01]  /*0ed0*/  IMAD R95, R3, R95, UR5 ;  /* 0x00000005035f7e24 */ /* 0x002fe2000f8e025f */
[----:B---3--:R-:W-:-:S05]  /*0ee0*/  IADD3 R94, PT, PT, -R94, RZ, RZ ;  /* 0x000000ff5e5e7210 */ /* 0x008fca0007ffe1ff */
[----:B--2---:R-:W-:Y:S01]  /*0ef0*/  IMAD R94, R2, R94, UR4 ;  /* 0x00000004025e7e24 */ /* 0x004fe2000f8e025e */
[----:B------:R-:W-:Y:S06]  /*0f00*/  @!P0 BRA `(.L_x_15) ;  /* 0x0000000000b88947 */ /* 0x000fec0003800000 */
[----:B------:R-:W1:Y:S01]  /*0f10*/  LDC.64 R4, c[0x0][0xb18] ;  /* 0x0002c600ff047b82 */ /* 0x000e620000000a00 */
[----:B------:R-:W-:-:S07]  /*0f20*/  ISETP.NE.AND P0, PT, R10, 0x1, PT ;  /* 0x000000010a00780c */ /* 0x000fce0003f05270 */
[----:B------:R-:W2:Y:S08]  /*0f30*/  LDC R9, c[0x0][0xb0c] ;  /* 0x0002c300ff097b82 */ /* 0x000eb00000000800 */
[----:B------:R-:W3:Y:S08]  /*0f40*/  LDC R12, c[0x0][0x370] ;  /* 0x0000dc00ff0c7b82 */ /* 0x000ef00000000800 */
[----:B------:R-:W4:Y:S01]  /*0f50*/  LDC R11, c[0x0][0x374] ;  /* 0x0000dd00ff0b7b82 */ /* 0x000f220000000800 */
[----:B-1----:R-:W-:-:S07]  /*0f60*/  ISETP.NE.AND P1, PT, R4, 0x1, PT ;  /* 0x000000010400780c */ /* 0x002fce0003f25270 */
[----:B------:R-:W3:Y:S01]  /*0f70*/  LDC.64 R6, c[0x0][0xb10] ;  /* 0x0002c400ff067b82 */ /* 0x000ee20000000a00 */
[----:B--2---:R-:W-:-:S07]  /*0f80*/  ISETP.NE.AND P2, PT, R9, 0x1, PT ;  /* 0x000000010900780c */ /* 0x004fce0003f45270 */
[----:B------:R-:W1:Y:S08]  /*0f90*/  LDC R8, c[0x0][0xb20] ;  /* 0x0002c800ff087b82 */ /* 0x000e700000000800 */
[----:B------:R-:W2:Y:S01]  /*0fa0*/  LDC.64 R2, c[0x0][0xb28] ;  /* 0x0002ca00ff027b82 */ /* 0x000ea20000000a00 */
[----:B----4-:R-:W-:-:S04]  /*0fb0*/  IMAD.HI.U32 R13, R11, R5, RZ ;  /* 0x000000050b0d7227 */ /* 0x010fc800078e00ff */
[----:B------:R-:W-:-:S04]  /*0fc0*/  IMAD.HI.U32 R5, R14, R5, RZ ;  /* 0x000000050e057227 */ /* 0x000fc800078e00ff */
[----:B---3--:R-:W-:-:S05]  /*0fd0*/  IMAD.HI.U32 R16, R12, R6, RZ ;  /* 0x000000060c107227 */ /* 0x008fca00078e00ff */
[-C--:B------:R-:W-:Y:S01]  /*0fe0*/  @P2 SHF.R.U32.HI R12, RZ, R7.reuse, R16 ;  /* 0x00000007ff0c2219 */ /* 0x080fe20000011610 */
[----:B------:R-:W-:Y:S01]  /*0ff0*/  IMAD.HI.U32 R16, R15, R6, RZ ;  /* 0x000000060f107227 */ /* 0x000fe200078e00ff */
[-C--:B-1----:R-:W-:Y:S02]  /*1000*/  @P1 SHF.R.U32.HI R11, RZ, R8.reuse, R13 ;  /* 0x00000008ff0b1219 */ /* 0x082fe4000001160d */
[----:B------:R-:W-:Y:S02]  /*1010*/  SHF.R.U32.HI R5, RZ, R8, R5 ;  /* 0x00000008ff057219 */ /* 0x000fe40000011605 */
[----:B------:R-:W-:Y:S02]  /*1020*/  SHF.R.U32.HI R16, RZ, R7, R16 ;  /* 0x00000007ff107219 */ /* 0x000fe40000011610 */
[----:B------:R-:W-:Y:S01]  /*1030*/  SEL R5, R14, R5, !P1 ;  /* 0x000000050e057207 */ /* 0x000fe20004800000 */
[----:B--2---:R-:W-:Y:S01]  /*1040*/  IMAD.HI.U32 R13, R11, R2, RZ ;  /* 0x000000020b0d7227 */ /* 0x004fe200078e00ff */
[----:B------:R-:W-:-:S03]  /*1050*/  SEL R16, R15, R16, !P2 ;  /* 0x000000100f107207 */ /* 0x000fc60005000000 */
[----:B------:R-:W-:Y:S01]  /*1060*/  IMAD.HI.U32 R6, R12, R2, RZ ;  /* 0x000000020c067227 */ /* 0x000fe200078e00ff */
[----:B------:R-:W-:-:S04]  /*1070*/  @P0 SHF.R.U32.HI R11, RZ, R3, R13 ;  /* 0x00000003ff0b0219 */ /* 0x000fc8000001160d */
[----:B------:R-:W-:Y:S01]  /*1080*/  @P0 SHF.R.U32.HI R12, RZ, R3, R6 ;  /* 0x00000003ff0c0219 */ /* 0x000fe20000011606 */
[----:B------:R-:W-:-:S04]  /*1090*/  IMAD R11, R11, R10, RZ ;  /* 0x0000000a0b0b7224 */ /* 0x000fc800078e02ff */
[----:B------:R-:W-:Y:S01]  /*10a0*/  IMAD R6, R12, R10, RZ ;  /* 0x0000000a0c067224 */ /* 0x000fe200078e02ff */
[----:B------:R-:W-:-:S04]  /*10b0*/  ISETP.GE.AND P1, PT, R5, R11, PT ;  /* 0x0000000b0500720c */ /* 0x000fc80003f26270 */
[----:B------:R-:W-:Y:S01]  /*10c0*/  ISETP.GE.OR P1, PT, R16, R6, P1 ;  /* 0x000000061000720c */ /* 0x000fe20000f26670 */
[----:B------:R-:W-:-:S05]  /*10d0*/  IMAD.HI.U32 R6, R5, R2, RZ ;  /* 0x0000000205067227 */ /* 0x000fca00078e00ff */
[----:B------:R-:W-:-:S04]  /*10e0*/  SHF.R.U32.HI R6, RZ, R3, R6 ;  /* 0x00000003ff067219 */ /* 0x000fc80000011606 */
[----:B------:R-:W-:-:S03]  /*10f0*/  SEL R6, R5, R6, !P0 ;  /* 0x0000000605067207 */ /* 0x000fc60004000000 */
[----:B------:R-:W-:Y:S01]  /*1100*/  @!P1 IMAD.HI.U32 R7, R16, R2, RZ ;  /* 0x0000000210079227 */ /* 0x000fe200078e00ff */
[----:B------:R-:W-:-:S04]  /*1110*/  IADD3 R2, PT, PT, -R6, RZ, RZ ;  /* 0x000000ff06027210 */ /* 0x000fc80007ffe1ff */
[----:B------:R-:W-:Y:S01]  /*1120*/  @!P1 SHF.R.U32.HI R3, RZ, R3, R7 ;  /* 0x00000003ff039219 */ /* 0x000fe20000011607 */
[----:B------:R-:W-:Y:S01]  /*1130*/  IMAD R2, R10, R2, R5 ;  /* 0x000000020a027224 */ /* 0x000fe200078e0205 */
[----:B------:R-:W-:Y:S02]  /*1140*/  IADD3 R7, PT, PT, -R5, RZ, RZ ;  /* 0x000000ff05077210 */ /* 0x000fe40007ffe1ff */
[----:B------:R-:W-:-:S03]  /*1150*/  @!P1 SEL R3, R16, R3, !P0 ;  /* 0x0000000310039207 */ /* 0x000fc60004000000 */
[----:B------:R-:W-:Y:S02]  /*1160*/  IMAD R7, R4, R7, R14 ;  /* 0x0000000704077224 */ /* 0x000fe400078e020e */
[--C-:B------:R-:W-:Y:S02]  /*1170*/  @!P1 IMAD.IADD R6, R6, 0x1, -R3.reuse ;  /* 0x0000000106069824 */ /* 0x100fe400078e0a03 */
[----:B------:R-:W-:Y:S01]  /*1180*/  @!P1 IMAD R3, R2, R12, R3 ;  /* 0x0000000c02039224 */ /* 0x000fe200078e0203 */
[----:B------:R-:W-:Y:S01]  /*1190*/  IADD3 R2, PT, PT, -R16, RZ, RZ ;  /* 0x000000ff10027210 */ /* 0x000fe20007ffe1ff */
[----:B------:R-:W-:Y:S02]  /*11a0*/  @!P1 IMAD R5, R6, R10, R16 ;  /* 0x0000000a06059224 */ /* 0x000fe400078e0210 */
[----:B------:R-:W-:Y:S02]  /*11b0*/  @!P1 IMAD.MOV.U32 R16, RZ, RZ, R3 ;  /* 0x000000ffff109224 */ /* 0x000fe400078e0003 */
[----:B------:R-:W-:-:S02]  /*11c0*/  IMAD R2, R9, R2, R15 ;  /* 0x0000000209027224 */ /* 0x000fc400078e020f */
[----:B------:R-:W-:Y:S02]  /*11d0*/  IMAD R14, R5, R4, R7 ;  /* 0x00000004050e7224 */ /* 0x000fe400078e0207 */
[----:B------:R-:W-:Y:S02]  /*11e0*/  IMAD R15, R16, R9, R2 ;  /* 0x00000009100f7224 */ /* 0x000fe400078e0202 */
.L_x_15:
[----:B------:R-:W1:Y:S01]  /*11f0*/  LDCU UR4, c[0x0][0xb30] ;  /* 0x00016600ff0477ac */ /* 0x000e620008000800 */
[----:B------:R-:W2:Y:S08]  /*1200*/  S2UR UR37, SR_CgaCtaId ;  /* 0x00000000002579c3 */ /* 0x000eb00000008800 */
[----:B------:R-:W3:Y:S01]  /*1210*/  LDC R40, c[0x0][0xb24] ;  /* 0x0002c900ff287b82 */ /* 0x000ee20000000800 */
[----:B-1----:R-:W-:-:S09]  /*1220*/  UISETP.NE.AND UP1, UPT, UR4, 0x1, UPT ;  /* 0x000000010400788c */ /* 0x002fd2000bf25270 */
[----:B--2---:R-:W-:Y:S05]  /*1230*/  BRA.U UP1, `(.L_x_16) ;  /* 0x0000000101407547 */ /* 0x004fea000b800000 */
[----:B------:R-:W1:Y:S08]  /*1240*/  LDC.64 R4, c[0x0][0xb10] ;  /* 0x0002c400ff047b82 */ /* 0x000e700000000a00 */
[----:B------:R-:W2:Y:S08]  /*1250*/  LDC.64 R2, c[0x0][0xb18] ;  /* 0x0002c600ff027b82 */ /* 0x000eb00000000a00 */
[----:B------:R-:W4:Y:S08]  /*1260*/  LDC R6, c[0x0][0xb20] ;  /* 0x0002c800ff067b82 */ /* 0x000f300000000800 */
[----:B------:R-:W3:Y:S01]  /*1270*/  LDC R7, c[0x0][0xb0c] ;  /* 0x0002c300ff077b82 */ /* 0x000ee20000000800 */
[----:B-1----:R-:W-:-:S05]  /*1280*/  IMAD.HI.U32 R4, R15, R4, RZ ;  /* 0x000000040f047227 */ /* 0x002fca00078e00ff */
[----:B------:R-:W-:Y:S01]  /*1290*/  SHF.R.U32.HI R4, RZ, R5, R4 ;  /* 0x00000005ff047219 */ /* 0x000fe20000011604 */
[----:B--2---:R-:W-:Y:S01]  /*12a0*/  IMAD.HI.U32 R3, R14, R3, RZ ;  /* 0x000000030e037227 */ /* 0x004fe200078e00ff */
[----:B------:R-:W-:-:S04]  /*12b0*/  ISETP.NE.AND P0, PT, R2, 0x1, PT ;  /* 0x000000010200780c */ /* 0x000fc80003f05270 */
[----:B----4-:R-:W-:-:S04]  /*12c0*/  SHF.R.U32.HI R3, RZ, R6, R3 ;  /* 0x00000006ff037219 */ /* 0x010fc80000011603 */
[----:B------:R-:W-:Y:S02]  /*12d0*/  SEL R3, R14, R3, !P0 ;  /* 0x000000030e037207 */ /* 0x000fe40004000000 */
[----:B---3--:R-:W-:-:S04]  /*12e0*/  ISETP.NE.AND P1, PT, R7, 0x1, PT ;  /* 0x000000010700780c */ /* 0x008fc80003f25270 */
[----:B------:R-:W-:-:S05]  /*12f0*/  SEL R4, R15, R4, !P1 ;  /* 0x000000040f047207 */ /* 0x000fca0004800000 */
[----:B------:R-:W-:Y:S02]  /*1300*/  IMAD.IADD R5, R3, 0x1, -R4 ;  /* 0x0000000103057824 */ /* 0x000fe400078e0a04 */
[----:B------:R-:W-:Y:S02]  /*1310*/  IMAD.IADD R3, R4, 0x1, -R3 ;  /* 0x0000000104037824 */ /* 0x000fe400078e0a03 */
[----:B------:R-:W-:Y:S02]  /*1320*/  IMAD R15, R5, R7, R15 ;  /* 0x00000007050f7224 */ /* 0x000fe400078e020f */
[----:B------:R-:W-:-:S07]  /*1330*/  IMAD R14, R3, R2, R14 ;  /* 0x00000002030e7224 */ /* 0x000fce00078e020e */
.L_x_16:
[----:B------:R-:W-:Y:S01]  /*1340*/  BAR.SYNC.DEFER_BLOCKING 0x0 ;  /* 0x0000000000007b1d */ /* 0x000fe20000010000 */
[----:B------:R-:W-:Y:S01]  /*1350*/  UISETP.NE.AND UP1, UPT, UR8, 0x2, UPT ;  /* 0x000000020800788c */ /* 0x000fe2000bf25270 */
[----:B------:R-:W-:Y:S02]  /*1360*/  ISETP.NE.OR P5, PT, R0, 0x2, !P5 ;  /* 0x000000020000780c */ /* 0x000fe40006fa5670 */
[----:B------:R-:W-:-:S06]  /*1370*/  LOP3.LUT R2, R108, 0x1f, RZ, 0xc0, !PT ;  /* 0x0000001f6c027812 */ /* 0x000fcc00078ec0ff */
[----:B------:R-:W-:Y:S05]  /*1380*/  BRA.U UP1, `(.L_x_17) ;  /* 0x0000001101387547 */ /* 0x000fea000b800000 */
[----:B------:R-:W1:Y:S01]  /*1390*/  LDCU UR13, c[0x0][0x38c] ;  /* 0x00007180ff0d77ac */ /* 0x000e620008000800 */
[----:B------:R-:W2:Y:S01]  /*13a0*/  LDC R8, c[0x0][0x370] ;  /* 0x0000dc00ff087b82 */ /* 0x000ea20000000800 */
[----:B------:R-:W-:Y:S01]  /*13b0*/  PLOP3.LUT P1, PT, PT, PT, UP2, 0x80, 0x8 ;  /* 0x000000000008781c */ /* 0x000fe20003f2f028 */
[----:B------:R-:W-:Y:S01]  /*13c0*/  IMAD.MOV.U32 R17, RZ, RZ, 0x1 ;  /* 0x00000001ff117424 */ /* 0x000fe200078e00ff */
[----:B------:R-:W-:Y:S01]  /*13d0*/  ISETP.EQ.OR P4, PT, R2, RZ, P5 ;  /* 0x000000ff0200720c */ /* 0x000fe20002f82670 */
[----:B------:R-:W-:Y:S01]  /*13e0*/  IMAD.MOV.U32 R16, RZ, RZ, RZ ;  /* 0x000000ffff107224 */ /* 0x000fe200078e00ff */
[----:B------:R-:W-:Y:S02]  /*13f0*/  PLOP3.LUT P1, PT, P1, PT, PT, 0x8, 0x80 ;  /* 0x000000000080781c */ /* 0x000fe40000f2e170 */
[----:B------:R-:W-:Y:S01]  /*1400*/  CS2R R12, SRZ ;  /* 0x00000000000c7805 */ /* 0x000fe2000001ff00 */
[----:B------:R-:W-:Y:S01]  /*1410*/  IMAD.MOV.U32 R11, RZ, RZ, 0x1 ;  /* 0x00000001ff0b7424 */ /* 0x000fe200078e00ff */
[----:B------:R-:W4:Y:S01]  /*1420*/  LDC R0, c[0x0][0x374] ;  /* 0x0000dd00ff007b82 */ /* 0x000f220000000800 */
[----:B------:R-:W2:Y:S01]  /*1430*/  LDCU.64 UR22, c[0x0][0x348] ;  /* 0x00006900ff1677ac */ /* 0x000ea20008000a00 */
[----:B------:R-:W-:Y:S01]  /*1440*/  UMOV UR6, URZ ;  /* 0x000000ff00067c82 */ /* 0x000fe20008000000 */
[----:B-1----:R-:W-:-:S04]  /*1450*/  UIADD3 UR5, UPT, UPT, UR13, 0x3f, URZ ;  /* 0x0000003f0d057890 */ /* 0x002fc8000fffe0ff */
[----:B------:R-:W-:-:S04]  /*1460*/  USHF.R.S32.HI UR4, URZ, 0x1f, UR5 ;  /* 0x0000001fff047899 */ /* 0x000fc80008011405 */
[----:B------:R-:W-:-:S04]  /*1470*/  ULEA.HI UR4, UR4, UR5, URZ, 0x6 ;  /* 0x0000000504047291 */ /* 0x000fc8000f8f30ff */
[----:B------:R-:W-:Y:S02]  /*1480*/  USHF.R.S32.HI UR15, URZ, 0x6, UR4 ;  /* 0x00000006ff0f7899 */ /* 0x000fe40008011404 */
[----:B------:R-:W-:Y:S02]  /*1490*/  UIADD3 UR4, UPT, UPT, UR13, -0x1, URZ ;  /* 0xffffffff0d047890 */ /* 0x000fe4000fffe0ff */
[----:B------:R-:W-:Y:S02]  /*14a0*/  UISETP.LT.U32.AND UP0, UPT, UR15, 0x3, UPT ;  /* 0x000000030f00788c */ /* 0x000fe4000bf01070 */
[----:B------:R-:W-:Y:S02]  /*14b0*/  UISETP.GE.U32.AND UP1, UPT, UR4, -0x7f, UPT ;  /* 0xffffff810400788c */ /* 0x000fe4000bf26070 */
[----:B------:R-:W-:Y:S02]  /*14c0*/  USEL UR14, UR15, 0x3, UP0 ;  /* 0x000000030f0e7887 */ /* 0x000fe40008000000 */
[----:B------:R-:W-:-:S02]  /*14d0*/  UIADD3 UR13, UPT, UPT, UR13, 0x7e, URZ ;  /* 0x0000007e0d0d7890 */ /* 0x000fc4000fffe0ff */
[----:B------:R-:W-:Y:S02]  /*14e0*/  UIADD3 UR5, UPT, UPT, UR14, -0x1, URZ ;  /* 0xffffffff0e057890 */ /* 0x000fe4000fffe0ff */
[----:B------:R-:W-:-:S03]  /*14f0*/  UIADD3 UR7, UPT, UPT, UR15, -UR14, URZ ;  /* 0x8000000e0f077290 */ /* 0x000fc6000fffe0ff */
[----:B------:R-:W-:-:S04]  /*1500*/  @UP1 UIADD3 UR5, UPT, UPT, UR14, URZ, URZ ;  /* 0x000000ff0e051290 */ /* 0x000fc8000fffe0ff */
[----:B--2---:R-:W-:-:S12]  /*1510*/  UIADD3 UR5, UPT, UPT, UR5, 0x1, URZ ;  /* 0x0000000105057890 */ /* 0x004fd8000fffe0ff */
.L_x_35:
[----:B------:R-:W-:Y:S01]  /*1520*/  UISETP.NE.AND UP0, UPT, UR37, URZ, UPT ;  /* 0x000000ff2500728c */ /* 0x000fe2000bf05270 */
[----:B------:R-:W1:Y:S08]  /*1530*/  S2UR UR37, SR_CgaCtaId ;  /* 0x00000000002579c3 */ /* 0x000e700000008800 */
[----:B------:R-:W-:Y:S05]  /*1540*/  BRA.U UP0, `(.L_x_18) ;  /* 0x0000000100347547 */ /* 0x000fea000b800000 */
[----:B------:R-:W2:Y:S01]  /*1550*/  S2R R2, SR_CgaCtaId ;  /* 0x0000000000027919 */ /* 0x000ea20000008800 */
[----:B------:R-:W-:-:S04]  /*1560*/  MOV R3, 0x400 ;  /* 0x0000040000037802 */ /* 0x000fc80000000f00 */
[----:B--2---:R-:W-:Y:S02]  /*1570*/  LEA R2, R2, R3, 0x18 ;  /* 0x0000000302027211 */ /* 0x004fe400078ec0ff */
[----:B------:R-:W-:-:S03]  /*1580*/  SHF.L.U32 R3, R11, 0x1f, RZ ;  /* 0x0000001f0b037819 */ /* 0x000fc600000006ff */
[----:B------:R-:W-:-:S04]  /*1590*/  IMAD R2, R12, 0x8, R2 ;  /* 0x000000080c027824 */ /* 0x000fc800078e0202 */
[----:B------:R-:W2:Y:S02]  /*15a0*/  SYNCS.PHASECHK.TRANS64.TRYWAIT P0, [R2+URZ+0xf0], R3 ;  /* 0x0000f003020075a7 */ /* 0x000ea400080011ff */
[----:B--2---:R-:W-:Y:S05]  /*15b0*/  @!P0 BRA `(.L_x_19) ;  /* 0x0000007800288947 */ /* 0x004fea0003800000 */
.L_x_124:
[----:B------:R-:W-:Y:S01]  /*15c0*/  VIADD R12, R12, 0x1 ;  /* 0x000000010c0c7836 */ /* 0x000fe20000000000 */
[----:B------:R2:W-:Y:S04]  /*15d0*/  SYNCS.ARRIVE.TRANS64.A1T0 RZ, [R2+URZ+0xe0], RZ ;  /* 0x0000e0ff02ff79a7 */ /* 0x0005e800081000ff */
[----:B------:R-:W-:-:S04]  /*15e0*/  ISETP.NE.AND P0, PT, R12, 0x2, PT ;  /* 0x000000020c00780c */ /* 0x000fc80003f05270 */
[----:B------:R-:W-:Y:S02]  /*15f0*/  SEL R12, R12, RZ, P0 ;  /* 0x000000ff0c0c7207 */ /* 0x000fe40000000000 */
[----:B--2---:R-:W-:-:S04]  /*1600*/  SEL R2, RZ, 0x1, P0 ;  /* 0x00000001ff027807 */ /* 0x004fc80000000000 */
[----:B------:R-:W-:-:S07]  /*1610*/  LOP3.LUT R11, R11, R2, RZ, 0x3c, !PT ;  /* 0x000000020b0b7212 */ /* 0x000fce00078e3cff */
.L_x_18:
[----:B------:R-:W-:Y:S01]  /*1620*/  UMOV UR4, 0x400 ;  /* 0x0000040000047882 */ /* 0x000fe20000000000 */
[----:B------:R-:W-:Y:S01]  /*1630*/  SHF.L.U32 R2, R17, 0x1f, RZ ;  /* 0x0000001f11027819 */ /* 0x000fe200000006ff */
[----:B-1----:R-:W-:Y:S01]  /*1640*/  ULEA UR4, UR37, UR4, 0x18 ;  /* 0x0000000425047291 */ /* 0x002fe2000f8ec0ff */
[----:B------:R-:W-:Y:S01]  /*1650*/  R2UR UR35, R15 ;  /* 0x000000000f2372ca */ /* 0x000fe200000e0000 */
[----:B------:R-:W-:Y:S01]  /*1660*/  UISETP.GE.U32.AND UP0, UPT, UR13, 0x7f, UPT ;  /* 0x0000007f0d00788c */ /* 0x000fe2000bf06070 */
[----:B------:R-:W-:Y:S01]  /*1670*/  R2UR UR11, R14 ;  /* 0x000000000e0b72ca */ /* 0x000fe200000e0000 */
[----:B------:R-:W-:Y:S01]  /*1680*/  ULEA UR8, UR6, UR4, 0x3 ;  /* 0x0000000406087291 */ /* 0x000fe2000f8e18ff */
[----:B------:R-:W-:-:S08]  /*1690*/  UMOV UR24, URZ ;  /* 0x000000ff00187c82 */ /* 0x000fd00008000000 */
[----:B------:R1:W2:Y:S01]  /*16a0*/  SYNCS.PHASECHK.TRANS64.TRYWAIT P0, [UR8+0x18], R2 ;  /* 0x00001802ff0075a7 */ /* 0x0002a20008001108 */
[----:B------:R-:W-:Y:S02]  /*16b0*/  USHF.L.U32 UR35, UR35, 0x6, URZ ;  /* 0x0000000623237899 */ /* 0x000fe400080006ff */
[----:B------:R-:W-:Y:S01]  /*16c0*/  USHF.L.U32 UR11, UR11, 0x8, URZ ;  /* 0x000000080b0b7899 */ /* 0x000fe200080006ff */
[----:B------:R-:W-:Y:S11]  /*16d0*/  BRA.U !UP0, `(.L_x_20) ;  /* 0x0000000108a87547 */ /* 0x000ff6000b800000 */
[----:B------:R-:W-:Y:S01]  /*16e0*/  UMOV UR16, URZ ;  /* 0x000000ff00107c82 */ /* 0x000fe20008000000 */
[----:B------:R-:W-:-:S05]  /*16f0*/  UMOV UR17, UR6 ;  /* 0x0000000600117c82 */ /* 0x000fca0008000000 */
.L_x_25:
[----:B-1----:R-:W-:Y:S01]  /*1700*/  ULEA UR33, UR17, UR4, 0x3 ;  /* 0x0000000411217291 */ /* 0x002fe2000f8e18ff */
[----:B--2---:R-:W-:Y:S01]  /*1710*/  @!P5 MOV R3, 0x5000 ;  /* 0x000050000003d802 */ /* 0x004fe20000000f00 */
[----:B--2---:R-:W-:Y:S10]  /*1720*/  @P0 BRA `(.L_x_21) ;  /* 0x00000000000c0947 */ /* 0x004ff40003800000 */
[----:B------:R-:W-:-:S04]  /*1730*/  SHF.L.U32 R4, R17, 0x1f, RZ ;  /* 0x0000001f11047819 */ /* 0x000fc800000006ff */
[----:B------:R-:W2:Y:S02]  /*1740*/  SYNCS.PHASECHK.TRANS64.TRYWAIT P0, [UR33+0x18], R4 ;  /* 0x00001804ff0075a7 */ /* 0x000ea40008001121 */
[----:B--2---:R-:W-:Y:S05]  /*1750*/  @!P0 BRA `(.L_x_22) ;  /* 0x0000007400d48947 */ /* 0x004fea0003800000 */
.L_x_21:
[----:B------:R2:W-:Y:S01]  /*1760*/  @!P5 SYNCS.ARRIVE.TRANS64 RZ, [UR33], R3 ;  /* 0x00000003ffffd9a7 */ /* 0x0005e20008000021 */
[----:B------:R-:W-:Y:S04]  /*1770*/  BSSY.RECONVERGENT B0, `(.L_x_23) ;  /* 0x0000003000007945 */ /* 0x000fe80003800200 */
[----:B------:R-:W-:Y:S05]  /*1780*/  @P4 BRA `(.L_x_24) ;  /* 0x0000000000044947 */ /* 0x000fea0003800000 */
[----:B------:R-:W-:Y:S05]  /*1790*/  BPT.TRAP 0x1 ;  /* 0x000000040000795c */ /* 0x000fea0000300000 */
.L_x_24:
[----:B------:R-:W-:Y:S05]  /*17a0*/  BSYNC.RECONVERGENT B0 ;  /* 0x0000000000007941 */ /* 0x000fea0003800200 */
.L_x_23:
[----:B------:R-:W-:Y:S02]  /*17b0*/  UIADD3 UR6, UPT, UPT, UR17, 0x1, URZ ;  /* 0x0000000111067890 */ /* 0x000fe4000fffe0ff */
[----:B------:R-:W-:Y:S02]  /*17c0*/  ULEA UR32, UR17, UR4, 0xc ;  /* 0x0000000411207291 */ /* 0x000fe4000f8e60ff */
[----:B------:R-:W-:Y:S02]  /*17d0*/  UISETP.NE.AND UP0, UPT, UR6, 0x3, UPT ;  /* 0x000000030600788c */ /* 0x000fe4000bf05270 */
[----:B------:R-:W-:Y:S02]  /*17e0*/  UIADD3 UR26, UP1, UPT, UR22, 0x80, URZ ;  /* 0x00000080161a7890 */ /* 0x000fe4000ff3e0ff */
[----:B------:R-:W-:Y:S02]  /*17f0*/  USEL UR9, URZ, 0x1, UP0 ;  /* 0x00000001ff097887 */ /* 0x000fe40008000000 */
[----:B------:R-:W-:-:S02]  /*1800*/  USEL UR6, UR6, URZ, UP0 ;  /* 0x000000ff06067287 */ /* 0x000fc40008000000 */
[----:B------:R-:W-:Y:S02]  /*1810*/  UIADD3 UR20, UP0, UPT, UR22, 0x180, URZ ;  /* 0x0000018016147890 */ /* 0x000fe4000ff1e0ff */
[----:B------:R-:W-:Y:S01]  /*1820*/  ULEA UR8, UR6, UR4, 0x3 ;  /* 0x0000000406087291 */ /* 0x000fe2000f8e18ff */
[----:B------:R-:W-:Y:S01]  /*1830*/  LOP3.LUT R17, R17, UR9, RZ, 0x3c, !PT ;  /* 0x0000000911117c12 */ /* 0x000fe2000f8e3cff */
[----:B------:R-:W-:Y:S02]  /*1840*/  USHF.L.U32 UR34, UR16, 0x6, URZ ;  /* 0x0000000610227899 */ /* 0x000fe400080006ff */
[----:B------:R-:W-:Y:S01]  /*1850*/  UIADD3.X UR27, UPT, UPT, URZ, UR23, URZ, UP1, !UPT ;  /* 0x00000017ff1b7290 */ /* 0x000fe20008ffe4ff */
[----:B-1----:R-:W-:Y:S01]  /*1860*/  SHF.L.U32 R2, R17, 0x1f, RZ ;  /* 0x0000001f11027819 */ /* 0x002fe200000006ff */
[----:B------:R-:W-:Y:S02]  /*1870*/  UIADD3 UR32, UPT, UPT, UR32, 0x6400, URZ ;  /* 0x0000640020207890 */ /* 0x000fe4000fffe0ff */
[----:B------:R-:W-:Y:S01]  /*1880*/  UIADD3.X UR21, UPT, UPT, URZ, UR23, URZ, UP0, !UPT ;  /* 0x00000017ff157290 */ /* 0x000fe200087fe4ff */
[----:B------:R1:W1:Y:S01]  /*1890*/  SYNCS.PHASECHK.TRANS64.TRYWAIT P0, [UR8+0x18], R2 ;  /* 0x00001802ff0075a7 */ /* 0x0002620008001108 */
[----:B------:R-:W-:Y:S01]  /*18a0*/  ULEA UR8, UR17, UR4, 0xe ;  /* 0x0000000411087291 */ /* 0x000fe2000f8e70ff */
[----:B------:R-:W-:Y:S01]  /*18b0*/  UMOV UR18, 0x0 ;  /* 0x0000000000127882 */ /* 0x000fe20000000000 */
[----:B------:R-:W-:-:S02]  /*18c0*/  UMOV UR19, 0x10000000 ;  /* 0x1000000000137882 */ /* 0x000fc40000000000 */
[----:B------:R-:W-:Y:S01]  /*18d0*/  UIADD3 UR8, UPT, UPT, UR8, 0x9400, URZ ;  /* 0x0000940008087890 */ /* 0x000fe2000fffe0ff */
[----:B------:R1:W-:Y:S01]  /*18e0*/  UTMALDG.3D [UR32], [UR26], desc[UR18] ;  /* 0x000012201a0075b4 */ /* 0x0003e20008011000 */
[----:B------:R-:W-:Y:S01]  /*18f0*/  UMOV UR12, UR36 ;  /* 0x00000024000c7c82 */ /* 0x000fe20008000000 */
[----:B------:R-:W-:Y:S01]  /*1900*/  UMOV UR9, UR33 ;  /* 0x0000002100097c82 */ /* 0x000fe20008000000 */
[----:B------:R-:W-:Y:S01]  /*1910*/  UMOV UR10, UR34 ;  /* 0x00000022000a7c82 */ /* 0x000fe20008000000 */
[----:B------:R-:W-:Y:S01]  /*1920*/  UIADD3 UR16, UPT, UPT, UR16, 0x1, URZ ;  /* 0x0000000110107890 */ /* 0x000fe2000fffe0ff */
[----:B------:R-:W-:Y:S01]  /*1930*/  UMOV UR24, UR5 ;  /* 0x0000000500187c82 */ /* 0x000fe20008000000 */
[----:B------:R-:W-:Y:S02]  /*1940*/  UMOV UR17, UR6 ;  /* 0x0000000600117c82 */ /* 0x000fe40008000000 */
[----:B------:R1:W-:Y:S01]  /*1950*/  UTMALDG.3D [UR8], [UR20], desc[UR18] ;  /* 0x00001208140075b4 */ /* 0x0003e20008011000 */
[----:B------:R-:W-:-:S09]  /*1960*/  UISETP.NE.AND UP0, UPT, UR16, UR5, UPT ;  /* 0x000000051000728c */ /* 0x000fd2000bf05270 */
[----:B------:R-:W-:Y:S05]  /*1970*/  BRA.U UP0, `(.L_x_25) ;  /* 0xfffffffd00607547 */ /* 0x000fea000b83ffff */
.L_x_20:
[----:B-1----:R-:W-:Y:S01]  /*1980*/  ULEA UR8, UR6, UR4, 0x3 ;  /* 0x0000000406087291 */ /* 0x002fe2000f8e18ff */
[----:B------:R-:W-:Y:S01]  /*1990*/  SHF.L.U32 R2, R17, 0x1f, RZ ;  /* 0x0000001f11027819 */ /* 0x000fe200000006ff */
[----:B------:R-:W-:Y:S01]  /*19a0*/  @!P1 SYNCS.ARRIVE.TRANS64.A1T0 RZ, [UR4+0x78], RZ ;  /* 0x000078ffffff99a7 */ /* 0x000fe20008100004 */
[----:B------:R-:W-:-:S06]  /*19b0*/  UISETP.GT.AND UP0, UPT, UR15, UR14, UPT ;  /* 0x0000000e0f00728c */ /* 0x000fcc000bf04270 */
[----:B--2---:R1:W2:Y:S03]  /*19c0*/  SYNCS.PHASECHK.TRANS64.TRYWAIT P0, [UR8+0x18], R2 ;  /* 0x00001802ff0075a7 */ /* 0x0042a60008001108 */
[----:B------:R-:W-:Y:S05]  /*19d0*/  BRA.U !UP0, `(.L_x_26) ;  /* 0x0000000108ac7547 */ /* 0x000fea000b800000 */
[----:B------:R-:W-:Y:S01]  /*19e0*/  UIADD3 UR21, UPT, UPT, UR7, UR24, URZ ;  /* 0x0000001807157290 */ /* 0x000fe2000fffe0ff */
[----:B------:R-:W-:-:S11]  /*19f0*/  UMOV UR25, UR6 ;  /* 0x0000000600197c82 */ /* 0x000fd60008000000 */
.L_x_31:
[----:B-1----:R-:W-:Y:S01]  /*1a00*/  ULEA UR17, UR25, UR4, 0x3 ;  /* 0x0000000419117291 */ /* 0x002fe2000f8e18ff */
[----:B--2---:R-:W-:Y:S01]  /*1a10*/  @!P5 MOV R3, 0x5000 ;  /* 0x000050000003d802 */ /* 0x004fe20000000f00 */
[----:B--2---:R-:W-:Y:S10]  /*1a20*/  @P0 BRA `(.L_x_27) ;  /* 0x00000000000c0947 */ /* 0x004ff40003800000 */
[----:B------:R-:W-:-:S04]  /*1a30*/  SHF.L.U32 R4, R17, 0x1f, RZ ;  /* 0x0000001f11047819 */ /* 0x000fc800000006ff */
[----:B------:R-:W2:Y:S02]  /*1a40*/  SYNCS.PHASECHK.TRANS64.TRYWAIT P0, [UR17+0x18], R4 ;  /* 0x00001804ff0075a7 */ /* 0x000ea40008001111 */
[----:B--2---:R-:W-:Y:S05]  /*1a50*/  @!P0 BRA `(.L_x_28) ;  /* 0x00000074002c8947 */ /* 0x004fea0003800000 */
.L_x_27:
[----:B------:R2:W-:Y:S01]  /*1a60*/  @!P5 SYNCS.ARRIVE.TRANS64 RZ, [UR17], R3 ;  /* 0x00000003ffffd9a7 */ /* 0x0005e20008000011 */
[----:B------:R-:W-:Y:S04]  /*1a70*/  BSSY.RECONVERGENT B0, `(.L_x_29) ;  /* 0x0000003000007945 */ /* 0x000fe80003800200 */
[----:B------:R-:W-:Y:S05]  /*1a80*/  @P4 BRA `(.L_x_30) ;  /* 0x0000000000044947 */ /* 0x000fea0003800000 */
[----:B------:R-:W-:Y:S05]  /*1a90*/  BPT.TRAP 0x1 ;  /* 0x000000040000795c */ /* 0x000fea0000300000 */
.L_x_30:
[----:B------:R-:W-:Y:S05]  /*1aa0*/  BSYNC.RECONVERGENT B0 ;  /* 0x0000000000007941 */ /* 0x000fea0003800200 */
.L_x_29:
        /* <DEDUP_REMOVED lines=10> */
[----:B------:R-:W-:Y:S01]  /*1b50*/  UIADD3 UR16, UPT, UPT, UR16, 0x6400, URZ ;  /* 0x0000640010107890 */ /* 0x000fe2000fffe0ff */
[----:B-1----:R-:W-:Y:S01]  /*1b60*/  SHF.L.U32 R2, R17, 0x1f, RZ ;  /* 0x0000001f11027819 */ /* 0x002fe200000006ff */
[----:B------:R-:W-:Y:S02]  /*1b70*/  UIADD3.X UR31, UPT, UPT, URZ, UR23, URZ, UP1, !UPT ;  /* 0x00000017ff1f7290 */ /* 0x000fe40008ffe4ff */
[----:B------:R-:W-:Y:S01]  /*1b80*/  UIADD3.X UR29, UPT, UPT, URZ, UR23, URZ, UP0, !UPT ;  /* 0x00000017ff1d7290 */ /* 0x000fe200087fe4ff */
[----:B------:R1:W1:Y:S01]  /*1b90*/  SYNCS.PHASECHK.TRANS64.TRYWAIT P0, [UR8+0x18], R2 ;  /* 0x00001802ff0075a7 */ /* 0x0002620008001108 */
[----:B------:R-:W-:Y:S01]  /*1ba0*/  ULEA UR8, UR25, UR4, 0xe ;  /* 0x0000000419087291 */ /* 0x000fe2000f8e70ff */
[----:B------:R-:W-:Y:S01]  /*1bb0*/  UMOV UR26, 0x0 ;  /* 0x00000000001a7882 */ /* 0x000fe20000000000 */
[----:B------:R-:W-:-:S02]  /*1bc0*/  UMOV UR27, 0x10000000 ;  /* 0x10000000001b7882 */ /* 0x000fc40000000000 */
[----:B------:R-:W-:Y:S01]  /*1bd0*/  UIADD3 UR8, UPT, UPT, UR8, 0x9400, URZ ;  /* 0x0000940008087890 */ /* 0x000fe2000fffe0ff */
[----:B------:R-:W-:Y:S01]  /*1be0*/  UMOV UR19, UR35 ;  /* 0x0000002300137c82 */ /* 0x000fe20008000000 */
[----:B------:R-:W-:Y:S01]  /*1bf0*/  UMOV UR20, UR36 ;  /* 0x0000002400147c82 */ /* 0x000fe20008000000 */
[----:B------:R-:W-:Y:S01]  /*1c00*/  UMOV UR12, UR36 ;  /* 0x00000024000c7c82 */ /* 0x000fe20008000000 */
[----:B------:R-:W-:Y:S01]  /*1c10*/  UMOV UR9, UR17 ;  /* 0x0000001100097c82 */ /* 0x000fe20008000000 */
[----:B------:R-:W-:Y:S01]  /*1c20*/  UMOV UR10, UR18 ;  /* 0x00000012000a7c82 */ /* 0x000fe20008000000 */
[----:B------:R1:W-:Y:S01]  /*1c30*/  UTMALDG.3D [UR16], [UR30], desc[UR26] ;  /* 0x00001a101e0075b4 */ /* 0x0003e20008011000 */
[----:B------:R-:W-:Y:S01]  /*1c40*/  UIADD3 UR24, UPT, UPT, UR24, 0x1, URZ ;  /* 0x0000000118187890 */ /* 0x000fe2000fffe0ff */
[----:B------:R-:W-:-:S03]  /*1c50*/  UMOV UR25, UR6 ;  /* 0x0000000600197c82 */ /* 0x000fc60008000000 */
[----:B------:R-:W-:Y:S01]  /*1c60*/  UISETP.NE.AND UP0, UPT, UR24, UR21, UPT ;  /* 0x000000151800728c */ /* 0x000fe2000bf05270 */
[----:B------:R1:W-:Y:S08]  /*1c70*/  UTMALDG.3D [UR8], [UR28], desc[UR26] ;  /* 0x00001a081c0075b4 */ /* 0x0003f00008011000 */
[----:B------:R-:W-:Y:S05]  /*1c80*/  BRA.U UP0, `(.L_x_31) ;  /* 0xfffffffd005c7547 */ /* 0x000fea000b83ffff */
.L_x_26:
[C---:B-1----:R-:W-:Y:S01]  /*1c90*/  LEA R2, R16.reuse, UR4, 0x3 ;  /* 0x0000000410027c11 */ /* 0x042fe2000f8e18ff */
[----:B------:R-:W-:Y:S01]  /*1ca0*/  NOP ;  /* 0x0000000000007918 */ /* 0x000fe20000000000 */
[----:B--2---:R-:W-:Y:S02]  /*1cb0*/  SHF.L.U32 R3, R13, 0x1f, RZ ;  /* 0x0000001f0d037819 */ /* 0x004fe400000006ff */
[----:B------:R-:W-:Y:S02]  /*1cc0*/  LEA R4, R16, UR4, 0x4 ;  /* 0x0000000410047c11 */ /* 0x000fe4000f8e20ff */
[----:B------:R-:W1:Y:S02]  /*1cd0*/  SYNCS.PHASECHK.TRANS64.TRYWAIT P0, [R2+URZ+0x80], R3 ;  /* 0x00008003020075a7 */ /* 0x000e6400080011ff */
[----:B-1----:R-:W-:Y:S05]  /*1ce0*/  @!P0 BRA `(.L_x_32) ;  /* 0x0000007000a08947 */ /* 0x002fea0003800000 */
.L_x_127:
[----:B------:R-:W2:Y:S01]  /*1cf0*/  LDS.128 R4, [R4+0x110] ;  /* 0x0001100004047984 */ /* 0x000ea20000000c00 */
[----:B---3--:R-:W-:Y:S01]  /*1d00*/  ISETP.GE.AND P0, PT, R40, 0x1, PT ;  /* 0x000000012800780c */ /* 0x008fe20003f06270 */
[----:B-1----:R-:W-:Y:S01]  /*1d10*/  VIADD R2, R2, 0x90 ;  /* 0x0000009002027836 */ /* 0x002fe20000000000 */
[----:B------:R-:W-:Y:S01]  /*1d20*/  @!PT LDS RZ, [RZ] ;  /* 0x00000000fffff984 */ /* 0x000fe20000000800 */
[----:B------:R-:W-:Y:S01]  /*1d30*/  @!PT LDS RZ, [RZ] ;  /* 0x00000000fffff984 */ /* 0x000fe20000000800 */
[----:B------:R-:W-:Y:S01]  /*1d40*/  @!PT LDS RZ, [RZ] ;  /* 0x00000000fffff984 */ /* 0x000fe20000000800 */
[----:B------:R-:W-:Y:S01]  /*1d50*/  @!PT LDS RZ, [RZ] ;  /* 0x00000000fffff984 */ /* 0x000fe20000000800 */
[----:B------:R1:W-:Y:S06]  /*1d60*/  MEMBAR.ALL.CTA ;  /* 0x0000000000007992 */ /* 0x0003ec0000008000 */
[----:B-1----:R-:W1:Y:S01]  /*1d70*/  FENCE.VIEW.ASYNC.S ;  /* 0x00000000000073c6 */ /* 0x002e620000000000 */
[----:B------:R-:W-:-:S04]  /*1d80*/  PRMT R2, RZ, 0x654, R2 ;  /* 0x00000654ff027816 */ /* 0x000fc80000000002 */
[----:B-1----:R1:W-:Y:S01]  /*1d90*/  SYNCS.ARRIVE.TRANS64.RED.A1T0 RZ, [R2+URZ], RZ ;  /* 0x000000ff02ff79a7 */ /* 0x0023e200081004ff */
[----:B--2---:R-:W-:-:S13]  /*1da0*/  LOP3.LUT P2, RZ, R6, 0x1, RZ, 0xc0, !PT ;  /* 0x0000000106ff7812 */ /* 0x004fda000784c0ff */
[----:B------:R-:W-:Y:S01]  /*1db0*/  @P2 SHF.R.U32.HI R3, RZ, 0x10, R5 ;  /* 0x00000010ff032819 */ /* 0x000fe20000011605 */
[----:B------:R-:W-:Y:S01]  /*1dc0*/  VOTEU.ANY UP0, P2 ;  /* 0x0000000000ff7886 */ /* 0x000fe20001000100 */
[----:B------:R-:W-:Y:S02]  /*1dd0*/  @P2 MOV R10, R4 ;  /* 0x00000004000a2202 */ /* 0x000fe40000000f00 */
[----:B------:R-:W-:Y:S02]  /*1de0*/  @P2 R2UR.BROADCAST UR8, R3 ;  /* 0x00000000030822ca */ /* 0x000fe400008e0000 */
[----:B------:R-:W-:-:S11]  /*1df0*/  @P2 LOP3.LUT R9, R5, 0xffff, RZ, 0xc0, !PT ;  /* 0x0000ffff05092812 */ /* 0x000fd600078ec0ff */
[----:B------:R-:W-:Y:S01]  /*1e00*/  @UP0 UMOV UR36, UR8 ;  /* 0x0000000800240c82 */ /* 0x000fe20008000000 */
[----:B-1----:R-:W-:Y:S05]  /*1e10*/  @!P0 BRA `(.L_x_33) ;  /* 0x0000000000b88947 */ /* 0x002fea0003800000 */
[----:B------:R-:W4:Y:S01]  /*1e20*/  LDC.64 R4, c[0x0][0xb18] ;  /* 0x0002c600ff047b82 */ /* 0x000f220000000a00 */
[----:B------:R-:W-:-:S07]  /*1e30*/  ISETP.NE.AND P3, PT, R40, 0x1, PT ;  /* 0x000000012800780c */ /* 0x000fce0003f65270 */
[----:B------:R-:W1:Y:S08]  /*1e40*/  LDC.64 R6, c[0x0][0xb10] ;  /* 0x0002c400ff067b82 */ /* 0x000e700000000a00 */
[----:B------:R-:W2:Y:S08]  /*1e50*/  LDC R14, c[0x0][0xb20] ;  /* 0x0002c800ff0e7b82 */ /* 0x000eb00000000800 */
[----:B------:R-:W3:Y:S01]  /*1e60*/  LDC R15, c[0x0][0xb0c] ;  /* 0x0002c300ff0f7b82 */ /* 0x000ee20000000800 */
[----:B----4-:R-:W-:Y:S01]  /*1e70*/  IMAD.HI.U32 R19, R0, R5, RZ ;  /* 0x0000000500137227 */ /* 0x010fe200078e00ff */
[----:B------:R-:W-:-:S03]  /*1e80*/  ISETP.NE.AND P0, PT, R4, 0x1, PT ;  /* 0x000000010400780c */ /* 0x000fc60003f05270 */
[----:B------:R-:W-:-:S03]  /*1e90*/  IMAD.HI.U32 R5, R9, R5, RZ ;  /* 0x0000000509057227 */ /* 0x000fc600078e00ff */
[----:B------:R-:W4:Y:S01]  /*1ea0*/  LDC.64 R2, c[0x0][0xb28] ;  /* 0x0002ca00ff027b82 */ /* 0x000f220000000a00 */
[----:B-1----:R-:W-:-:S04]  /*1eb0*/  IMAD.HI.U32 R20, R8, R6, RZ ;  /* 0x0000000608147227 */ /* 0x002fc800078e00ff */
[----:B------:R-:W-:Y:S01]  /*1ec0*/  IMAD.HI.U32 R21, R10, R6, RZ ;  /* 0x000000060a157227 */ /* 0x000fe200078e00ff */
[----:B------:R-:W-:Y:S02]  /*1ed0*/  SHF.R.U32.HI R20, RZ, R7, R20 ;  /* 0x00000007ff147219 */ /* 0x000fe40000011614 */
[-C--:B--2---:R-:W-:Y:S02]  /*1ee0*/  SHF.R.U32.HI R19, RZ, R14.reuse, R19 ;  /* 0x0000000eff137219 */ /* 0x084fe40000011613 */
[----:B------:R-:W-:Y:S02]  /*1ef0*/  SHF.R.U32.HI R5, RZ, R14, R5 ;  /* 0x0000000eff057219 */ /* 0x000fe40000011605 */
[----:B------:R-:W-:Y:S02]  /*1f00*/  SEL R19, R0, R19, !P0 ;  /* 0x0000001300137207 */ /* 0x000fe40004000000 */
[----:B------:R-:W-:Y:S02]  /*1f10*/  SHF.R.U32.HI R21, RZ, R7, R21 ;  /* 0x00000007ff157219 */ /* 0x000fe40000011615 */
[----:B---3--:R-:W-:-:S02]  /*1f20*/  ISETP.NE.AND P1, PT, R15, 0x1, PT ;  /* 0x000000010f00780c */ /* 0x008fc40003f25270 */
[----:B------:R-:W-:Y:S02]  /*1f30*/  SEL R5, R9, R5, !P0 ;  /* 0x0000000509057207 */ /* 0x000fe40004000000 */
[----:B------:R-:W-:Y:S02]  /*1f40*/  SEL R20, R8, R20, !P1 ;  /* 0x0000001408147207 */ /* 0x000fe40004800000 */
[----:B------:R-:W-:Y:S01]  /*1f50*/  SEL R21, R10, R21, !P1 ;  /* 0x000000150a157207 */ /* 0x000fe20004800000 */
[----:B----4-:R-:W-:-:S04]  /*1f60*/  IMAD.HI.U32 R18, R19, R2, RZ ;  /* 0x0000000213127227 */ /* 0x010fc800078e00ff */
        /* <DEDUP_REMOVED lines=10> */
[----:B------:R-:W-:-:S04]  /*2010*/  @!P0 IMAD.HI.U32 R7, R21, R2, RZ ;  /* 0x0000000215078227 */ /* 0x000fc800078e00ff */
[----:B------:R-:W-:Y:S01]  /*2020*/  IMAD.MOV R2, RZ, RZ, -R6 ;  /* 0x000000ffff027224 */ /* 0x000fe200078e0a06 */
[----:B------:R-:W-:Y:S02]  /*2030*/  @!P0 SHF.R.U32.HI R3, RZ, R3, R7 ;  /* 0x00000003ff038219 */ /* 0x000fe40000011607 */
[----:B------:R-:W-:Y:S01]  /*2040*/  IADD3 R7, PT, PT, -R5, RZ, RZ ;  /* 0x000000ff05077210 */ /* 0x000fe20007ffe1ff */
[----:B------:R-:W-:Y:S01]  /*2050*/  IMAD R2, R40, R2, R5 ;  /* 0x0000000228027224 */ /* 0x000fe200078e0205 */
        /* <DEDUP_REMOVED lines=10> */
.L_x_33:
[----:B------:R-:W1:Y:S02]  /*2100*/  LDCU UR8, c[0x0][0xb30] ;  /* 0x00016600ff0877ac */ /* 0x000e640008000800 */
[----:B-1----:R-:W-:-:S09]  /*2110*/  UISETP.NE.AND UP0, UPT, UR8, 0x1, UPT ;  /* 0x000000010800788c */ /* 0x002fd2000bf05270 */
[----:B------:R-:W-:Y:S05]  /*2120*/  BRA.U UP0, `(.L_x_34) ;  /* 0x0000000100407547 */ /* 0x000fea000b800000 */
[----:B------:R-:W1:Y:S08]  /*2130*/  LDC.64 R4, c[0x0][0xb10] ;  /* 0x0002c400ff047b82 */ /* 0x000e700000000a00 */
[----:B------:R-:W2:Y:S08]  /*2140*/  LDC.64 R2, c[0x0][0xb18] ;  /* 0x0002c600ff027b82 */ /* 0x000eb00000000a00 */
[----:B------:R-:W3:Y:S08]  /*2150*/  LDC R6, c[0x0][0xb20] ;  /* 0x0002c800ff067b82 */ /* 0x000ef00000000800 */
[----:B------:R-:W4:Y:S01]  /*2160*/  LDC R7, c[0x0][0xb0c] ;  /* 0x0002c300ff077b82 */ /* 0x000f220000000800 */
[----:B-1----:R-:W-:-:S05]  /*2170*/  IMAD.HI.U32 R4, R10, R4, RZ ;  /* 0x000000040a047227 */ /* 0x002fca00078e00ff */
[----:B------:R-:W-:Y:S01]  /*2180*/  SHF.R.U32.HI R4, RZ, R5, R4 ;  /* 0x00000005ff047219 */ /* 0x000fe20000011604 */
[----:B--2---:R-:W-:Y:S01]  /*2190*/  IMAD.HI.U32 R3, R9, R3, RZ ;  /* 0x0000000309037227 */ /* 0x004fe200078e00ff */
[----:B------:R-:W-:-:S04]  /*21a0*/  ISETP.NE.AND P0, PT, R2, 0x1, PT ;  /* 0x000000010200780c */ /* 0x000fc80003f05270 */
[----:B---3--:R-:W-:-:S04]  /*21b0*/  SHF.R.U32.HI R3, RZ, R6, R3 ;  /* 0x00000006ff037219 */ /* 0x008fc80000011603 */
[----:B------:R-:W-:Y:S02]  /*21c0*/  SEL R3, R9, R3, !P0 ;  /* 0x0000000309037207 */ /* 0x000fe40004000000 */
[----:B----4-:R-:W-:-:S04]  /*21d0*/  ISETP.NE.AND P1, PT, R7, 0x1, PT ;  /* 0x000000010700780c */ /* 0x010fc80003f25270 */
[----:B------:R-:W-:-:S05]  /*21e0*/  SEL R4, R10, R4, !P1 ;  /* 0x000000040a047207 */ /* 0x000fca0004800000 */
[----:B------:R-:W-:Y:S02]  /*21f0*/  IMAD.IADD R5, R3, 0x1, -R4 ;  /* 0x0000000103057824 */ /* 0x000fe400078e0a04 */
[----:B------:R-:W-:Y:S02]  /*2200*/  IMAD.IADD R3, R4, 0x1, -R3 ;  /* 0x0000000104037824 */ /* 0x000fe400078e0a03 */
[----:B------:R-:W-:Y:S02]  /*2210*/  IMAD R10, R5, R7, R10 ;  /* 0x00000007050a7224 */ /* 0x000fe400078e020a */
[----:B------:R-:W-:-:S07]  /*2220*/  IMAD R9, R3, R2, R9 ;  /* 0x0000000203097224 */ /* 0x000fce00078e0209 */
.L_x_34:
[----:B------:R-:W-:Y:S01]  /*2230*/  VIADD R16, R16, 0x1 ;  /* 0x0000000110107836 */ /* 0x000fe20000000000 */
[----:B------:R-:W-:Y:S01]  /*2240*/  PLOP3.LUT P1, PT, PT, PT, PT, 0x80, 0x8 ;  /* 0x000000000008781c */ /* 0x000fe20003f2f070 */
[----:B------:R-:W-:Y:S02]  /*2250*/  IMAD.IADD R15, R10, 0x1, R95 ;  /* 0x000000010a0f7824 */ /* 0x000fe400078e025f */
[----:B------:R-:W-:Y:S01]  /*2260*/  IMAD.IADD R14, R9, 0x1, R94 ;  /* 0x00000001090e7824 */ /* 0x000fe200078e025e */
[----:B------:R-:W-:-:S04]  /*2270*/  ISETP.NE.AND P0, PT, R16, 0x2, PT ;  /* 0x000000021000780c */ /* 0x000fc80003f05270 */
[----:B------:R-:W-:Y:S02]  /*2280*/  SEL R2, RZ, 0x1, P0 ;  /* 0x00000001ff027807 */ /* 0x000fe40000000000 */
[----:B------:R-:W-:Y:S02]  /*2290*/  SEL R16, R16, RZ, P0 ;  /* 0x000000ff10107207 */ /* 0x000fe40000000000 */
[----:B------:R-:W-:Y:S01]  /*22a0*/  LOP3.LUT R13, R13, R2, RZ, 0x3c, !PT ;  /* 0x000000020d0d7212 */ /* 0x000fe200078e3cff */
[----:B------:R-:W-:Y:S06]  /*22b0*/  @P2 BRA `(.L_x_35) ;  /* 0xfffffff000982947 */ /* 0x000fec000383ffff */
[----:B------:R-:W-:Y:S01]  /*22c0*/  UIADD3 UR4, UPT, UPT, UR4, 0x18, URZ ;  /* 0x0000001804047890 */ /* 0x000fe2000fffe0ff */
[----:B------:R-:W-:-:S03]  /*22d0*/  SHF.L.U32 R2, R17, 0x1f, RZ ;  /* 0x0000001f11027819 */ /* 0x000fc600000006ff */
[----:B------:R-:W-:-:S09]  /*22e0*/  ULEA UR5, UR6, UR4, 0x3 ;  /* 0x0000000406057291 */ /* 0x000fd2000f8e18ff */
[----:B------:R-:W1:Y:S02]  /*22f0*/  SYNCS.PHASECHK.TRANS64.TRYWAIT P0, [UR5], R2 ;  /* 0x00000002ff0075a7 */ /* 0x000e640008001105 */
[----:B-1----:R-:W-:Y:S05]  /*2300*/  @!P0 BRA `(.L_x_36) ;  /* 0x0000006c002c8947 */ /* 0x002fea0003800000 */
.L_x_129:
[----:B------:R-:W-:-:S04]  /*2310*/  UIADD3 UR6, UPT, UPT, UR6, 0x1, URZ ;  /* 0x0000000106067890 */ /* 0x000fc8000fffe0ff */
[----:B------:R-:W-:-:S04]  /*2320*/  UISETP.NE.AND UP0, UPT, UR6, 0x3, UPT ;  /* 0x000000030600788c */ /* 0x000fc8000bf05270 */
[----:B------:R-:W-:Y:S02]  /*2330*/  USEL UR7, URZ, 0x1, UP0 ;  /* 0x00000001ff077887 */ /* 0x000fe40008000000 */
[----:B------:R-:W-:-:S04]  /*2340*/  USEL UR6, UR6, URZ, UP0 ;  /* 0x000000ff06067287 */ /* 0x000fc80008000000 */
[----:B------:R-:W-:Y:S01]  /*2350*/  ULEA UR5, UR6, UR4, 0x3 ;  /* 0x0000000406057291 */ /* 0x000fe2000f8e18ff */
[----:B------:R-:W-:-:S04]  /*2360*/  LOP3.LUT R17, R17, UR7, RZ, 0x3c, !PT ;  /* 0x0000000711117c12 */ /* 0x000fc8000f8e3cff */
[----:B-1----:R-:W-:-:S04]  /*2370*/  SHF.L.U32 R2, R17, 0x1f, RZ ;  /* 0x0000001f11027819 */ /* 0x002fc800000006ff */
[----:B------:R-:W1:Y:S02]  /*2380*/  SYNCS.PHASECHK.TRANS64.TRYWAIT P0, [UR5], R2 ;  /* 0x00000002ff0075a7 */ /* 0x000e640008001105 */
[----:B-1----:R-:W-:Y:S05]  /*2390*/  @!P0 BRA `(.L_x_37) ;  /* 0x0000006c00208947 */ /* 0x002fea0003800000 */
.L_x_131:
[----:B------:R-:W-:-:S04]  /*23a0*/  UIADD3 UR6, UPT, UPT, UR6, 0x1, URZ ;  /* 0x0000000106067890 */ /* 0x000fc8000fffe0ff */
[----:B------:R-:W-:-:S04]  /*23b0*/  UISETP.NE.AND UP0, UPT, UR6, 0x3, UPT ;  /* 0x000000030600788c */ /* 0x000fc8000bf05270 */
[----:B------:R-:W-:Y:S02]  /*23c0*/  USEL UR5, URZ, 0x1, UP0 ;  /* 0x00000001ff057887 */ /* 0x000fe40008000000 */
[----:B------:R-:W-:-:S04]  /*23d0*/  USEL UR6, UR6, URZ, UP0 ;  /* 0x000000ff06067287 */ /* 0x000fc80008000000 */
[----:B------:R-:W-:Y:S01]  /*23e0*/  ULEA UR6, UR6, UR4, 0x3 ;  /* 0x0000000406067291 */ /* 0x000fe2000f8e18ff */
[----:B-1----:R-:W-:-:S04]  /*23f0*/  LOP3.LUT R2, R17, UR5, RZ, 0x3c, !PT ;  /* 0x0000000511027c12 */ /* 0x002fc8000f8e3cff */
[----:B------:R-:W-:Y:S01]  /*2400*/  SHF.L.U32 R2, R2, 0x1f, RZ ;  /* 0x0000001f02027819 */ /* 0x000fe200000006ff */
[----:B----4-:R-:W-:-:S07]  /*2410*/  IMAD.U32 R0, RZ, RZ, UR6 ;  /* 0x00000006ff007e24 */ /* 0x010fce000f8e00ff */
.L_x_38:
[----:B-1----:R1:W2:Y:S02]  /*2420*/  SYNCS.PHASECHK.TRANS64.TRYWAIT P0, [R0+URZ], R2 ;  /* 0x00000002000075a7 */ /* 0x0022a400080011ff */
[----:B--2---:R-:W-:Y:S05]  /*2430*/  @!P0 NANOSLEEP.SYNCS 0x989680 ;  /* 0x009896800000895d */ /* 0x004fea0003900000 */
[----:B------:R-:W2:Y:S02]  /*2440*/  @!P0 SYNCS.PHASECHK.TRANS64 P0, [R0+URZ], R2 ;  /* 0x00000002000085a7 */ /* 0x000ea400080010ff */
[----:B--2---:R-:W-:Y:S05]  /*2450*/  @P0 EXIT ;  /* 0x000000000000094d */ /* 0x004fea0003800000 */
[----:B------:R-:W-:Y:S05]  /*2460*/  BRA `(.L_x_38) ;  /* 0xfffffffc00ec7947 */ /* 0x000fea000383ffff */
.L_x_17:
[----:B------:R-:W-:-:S04]  /*2470*/  UISETP.NE.AND UP1, UPT, UR37, URZ, UPT ;  /* 0x000000ff2500728c */ /* 0x000fc8000bf25270 */
[----:B------:R-:W-:-:S09]  /*2480*/  UISETP.NE.OR UP1, UPT, UR8, 0x1, UP1 ;  /* 0x000000010800788c */ /* 0x000fd20008f25670 */
[----:B------:R-:W-:Y:S05]  /*2490*/  BRA.U UP1, `(.L_x_39) ;  /* 0x0000000501487547 */ /* 0x000fea000b800000 */
[----:B------:R-:W-:Y:S01]  /*24a0*/  ISETP.NE.AND P2, PT, R2, RZ, PT ;  /* 0x000000ff0200720c */ /* 0x000fe20003f45270 */
[----:B------:R-:W-:Y:S01]  /*24b0*/  IMAD.MOV.U32 R12, RZ, RZ, 0x1 ;  /* 0x00000001ff0c7424 */ /* 0x000fe200078e00ff */
[----:B------:R-:W-:Y:S02]  /*24c0*/  CS2R R10, SRZ ;  /* 0x00000000000a7805 */ /* 0x000fe4000001ff00 */
[----:B------:R-:W-:Y:S01]  /*24d0*/  CS2R R8, SRZ ;  /* 0x0000000000087805 */ /* 0x000fe2000001ff00 */
[----:B------:R-:W-:Y:S01]  /*24e0*/  UMOV UR4, 0x400 ;  /* 0x0000040000047882 */ /* 0x000fe20000000000 */
[----:B------:R-:W-:Y:S01]  /*24f0*/  UMOV UR6, URZ ;  /* 0x000000ff00067c82 */ /* 0x000fe20008000000 */
[----:B------:R-:W-:-:S12]  /*2500*/  ULEA UR37, UR37, UR4, 0x18 ;  /* 0x0000000425257291 */ /* 0x000fd8000f8ec0ff */
.L_x_43:
[----:B------:R-:W-:Y:S02]  /*2510*/  LEA R0, R8, UR37, 0x3 ;  /* 0x0000002508007c11 */ /* 0x000fe4000f8e18ff */
[----:B------:R-:W-:-:S03]  /*2520*/  SHF.L.U32 R4, R9, 0x1f, RZ ;  /* 0x0000001f09047819 */ /* 0x000fc600000006ff */
[----:B------:R-:W-:Y:S01]  /*2530*/  VIADD R5, R0, 0xf0 ;  /* 0x000000f000057836 */ /* 0x000fe20000000000 */
[----:B------:R-:W1:Y:S02]  /*2540*/  SYNCS.PHASECHK.TRANS64.TRYWAIT P0, [R0+URZ+0xe0], R4 ;  /* 0x0000e004000075a7 */ /* 0x000e6400080011ff */
[----:B-1----:R-:W-:Y:S05]  /*2550*/  @!P0 BRA `(.L_x_40) ;  /* 0x0000006800c88947 */ /* 0x002fea0003800000 */
.L_x_132:
[----:B------:R-:W-:Y:S01]  /*2560*/  ULEA UR5, UR6, UR37, 0x3 ;  /* 0x0000002506057291 */ /* 0x000fe2000f8e18ff */
[----:B-1----:R-:W-:Y:S01]  /*2570*/  PRMT R0, RZ, 0x654, R5 ;  /* 0x00000654ff007816 */ /* 0x002fe20000000005 */
[----:B------:R-:W-:Y:S01]  /*2580*/  @!P2 IMAD.MOV.U32 R4, RZ, RZ, 0x10 ;  /* 0x00000010ff04a424 */ /* 0x000fe200078e00ff */
[----:B------:R-:W-:Y:S01]  /*2590*/  SHF.L.U32 R5, R12, 0x1f, RZ ;  /* 0x0000001f0c057819 */ /* 0x000fe200000006ff */
[----:B------:R-:W-:Y:S01]  /*25a0*/  UIADD3 UR4, UPT, UPT, UR5, 0x80, URZ ;  /* 0x0000008005047890 */ /* 0x000fe2000fffe0ff */
[----:B------:R1:W-:Y:S05]  /*25b0*/  SYNCS.ARRIVE.TRANS64.RED.A1T0 RZ, [R0+URZ], RZ ;  /* 0x000000ff00ff79a7 */ /* 0x0003ea00081004ff */
[----:B------:R-:W-:Y:S01]  /*25c0*/  IMAD.U32 R6, RZ, RZ, UR4 ;  /* 0x00000004ff067e24 */ /* 0x000fe2000f8e00ff */
[----:B------:R-:W2:Y:S04]  /*25d0*/  SYNCS.PHASECHK.TRANS64.TRYWAIT P0, [UR5+0x90], R5 ;  /* 0x00009005ff0075a7 */ /* 0x000ea80008001105 */
[----:B------:R-:W-:Y:S01]  /*25e0*/  PRMT R6, R2, 0x654, R6 ;  /* 0x0000065402067816 */ /* 0x000fe20000000006 */
[----:B-12---:R-:W-:Y:S06]  /*25f0*/  @!P0 BRA `(.L_x_41) ;  /* 0x0000006800b48947 */ /* 0x006fec0003800000 */
.L_x_134:
[----:B------:R-:W-:Y:S01]  /*2600*/  ULEA UR4, UR6, UR37, 0x4 ;  /* 0x0000002506047291 */ /* 0x000fe2000f8e20ff */
[----:B------:R-:W-:Y:S01]  /*2610*/  SEL R3, R6, R3, !P2 ;  /* 0x0000000306037207 */ /* 0x000fe20005000000 */
[----:B------:R-:W-:Y:S01]  /*2620*/  UIADD3 UR5, UPT, UPT, UR5, 0x80, URZ ;  /* 0x0000008005057890 */ /* 0x000fe2000fffe0ff */
[----:B-1----:R-:W-:Y:S01]  /*2630*/  LEA R0, R11, UR37, 0x3 ;  /* 0x000000250b007c11 */ /* 0x002fe2000f8e18ff */
[----:B------:R-:W-:Y:S01]  /*2640*/  UIADD3 UR4, UPT, UPT, UR4, 0x110, URZ ;  /* 0x0000011004047890 */ /* 0x000fe2000fffe0ff */
[----:B------:R1:W-:Y:S01]  /*2650*/  @!P2 SYNCS.ARRIVE.TRANS64.RED RZ, [R3+URZ], R4 ;  /* 0x0000000403ffa9a7 */ /* 0x0003e200080004ff */
[----:B------:R-:W-:Y:S01]  /*2660*/  UIADD3 UR6, UPT, UPT, UR6, 0x1, URZ ;  /* 0x0000000106067890 */ /* 0x000fe2000fffe0ff */
[----:B------:R-:W-:-:S03]  /*2670*/  VIADD R8, R8, 0x1 ;  /* 0x0000000108087836 */ /* 0x000fc60000000000 */
[----:B------:R-:W-:Y:S02]  /*2680*/  UISETP.NE.AND UP0, UPT, UR6, 0x2, UPT ;  /* 0x000000020600788c */ /* 0x000fe4000bf05270 */
[----:B------:R-:W-:Y:S01]  /*2690*/  ISETP.NE.AND P0, PT, R8, 0x2, PT ;  /* 0x000000020800780c */ /* 0x000fe20003f05270 */
[----:B------:R-:W-:Y:S06]  /*26a0*/  UGETNEXTWORKID.BROADCAST [UR4], [UR5] ;  /* 0x00000000040073ca */ /* 0x000fec0008000100 */
[----:B------:R-:W-:Y:S02]  /*26b0*/  USEL UR4, URZ, 0x1, UP0 ;  /* 0x00000001ff047887 */ /* 0x000fe40008000000 */
[----:B------:R-:W-:-:S04]  /*26c0*/  USEL UR6, UR6, URZ, UP0 ;  /* 0x000000ff06067287 */ /* 0x000fc80008000000 */
[----:B------:R-:W-:Y:S02]  /*26d0*/  LOP3.LUT R12, R12, UR4, RZ, 0x3c, !PT ;  /* 0x000000040c0c7c12 */ /* 0x000fe4000f8e3cff */
[----:B-1----:R-:W-:-:S04]  /*26e0*/  SHF.L.U32 R4, R10, 0x1f, RZ ;  /* 0x0000001f0a047819 */ /* 0x002fc800000006ff */
[----:B------:R-:W1:Y:S02]  /*26f0*/  SYNCS.PHASECHK.TRANS64.TRYWAIT P1, [R0+URZ+0x80], R4 ;  /* 0x00008004000075a7 */ /* 0x000e6400080211ff */
[----:B-1----:R-:W-:Y:S05]  /*2700*/  @!P1 BRA `(.L_x_42) ;  /* 0x0000006800889947 */ /* 0x002fea0003800000 */
.L_x_135:
[C---:B-1----:R-:W-:Y:S01]  /*2710*/  LEA R4, R11.reuse, UR37, 0x4 ;  /* 0x000000250b047c11 */ /* 0x042fe2000f8e20ff */
[----:B------:R-:W-:Y:S01]  /*2720*/  VIADD R0, R0, 0x90 ;  /* 0x0000009000007836 */ /* 0x000fe20000000000 */
[----:B------:R-:W-:Y:S01]  /*2730*/  SEL R8, R8, RZ, P0 ;  /* 0x000000ff08087207 */ /* 0x000fe20000000000 */
[----:B------:R-:W-:-:S03]  /*2740*/  VIADD R11, R11, 0x1 ;  /* 0x000000010b0b7836 */ /* 0x000fc60000000000 */
[----:B------:R-:W1:Y:S01]  /*2750*/  LDS.128 R4, [R4+0x110] ;  /* 0x0001100004047984 */ /* 0x000e620000000c00 */
[----:B------:R-:W-:Y:S02]  /*2760*/  PRMT R0, RZ, 0x654, R0 ;  /* 0x00000654ff007816 */ /* 0x000fe40000000000 */
[C---:B------:R-:W-:Y:S01]  /*2770*/  ISETP.NE.AND P1, PT, R11.reuse, 0x2, PT ;  /* 0x000000020b00780c */ /* 0x040fe20003f25270 */
[----:B------:R-:W-:Y:S01]  /*2780*/  @!PT LDS RZ, [RZ] ;  /* 0x00000000fffff984 */ /* 0x000fe20000000800 */
[----:B------:R-:W-:Y:S01]  /*2790*/  @!PT LDS RZ, [RZ] ;  /* 0x00000000fffff984 */ /* 0x000fe20000000800 */
[----:B------:R-:W-:Y:S01]  /*27a0*/  @!PT LDS RZ, [RZ] ;  /* 0x00000000fffff984 */ /* 0x000fe20000000800 */
[----:B------:R-:W-:Y:S01]  /*27b0*/  @!PT LDS RZ, [RZ] ;  /* 0x00000000fffff984 */ /* 0x000fe20000000800 */
[----:B------:R2:W-:Y:S06]  /*27c0*/  MEMBAR.ALL.CTA ;  /* 0x0000000000007992 */ /* 0x0005ec0000008000 */
[----:B--2---:R-:W2:Y:S01]  /*27d0*/  FENCE.VIEW.ASYNC.S ;  /* 0x00000000000073c6 */ /* 0x004ea20000000000 */
[----:B------:R-:W-:Y:S01]  /*27e0*/  SEL R11, R11, RZ, P1 ;  /* 0x000000ff0b0b7207 */ /* 0x000fe20000800000 */
[----:B--2---:R2:W-:Y:S01]  /*27f0*/  SYNCS.ARRIVE.TRANS64.RED.A1T0 RZ, [R0+URZ], RZ ;  /* 0x000000ff00ff79a7 */ /* 0x0045e200081004ff */
[----:B-1----:R-:W-:-:S02]  /*2800*/  LOP3.LUT P3, RZ, R6, 0x1, RZ, 0xc0, !PT ;  /* 0x0000000106ff7812 */ /* 0x002fc4000786c0ff */
[----:B------:R-:W-:-:S04]  /*2810*/  SEL R4, RZ, 0x1, P1 ;  /* 0x00000001ff047807 */ /* 0x000fc80000800000 */
[----:B------:R-:W-:Y:S02]  /*2820*/  LOP3.LUT R10, R10, R4, RZ, 0x3c, !PT ;  /* 0x000000040a0a7212 */ /* 0x000fe400078e3cff */
[----:B--2---:R-:W-:-:S04]  /*2830*/  SEL R0, RZ, 0x1, P0 ;  /* 0x00000001ff007807 */ /* 0x004fc80000000000 */
[----:B------:R-:W-:Y:S01]  /*2840*/  LOP3.LUT R9, R9, R0, RZ, 0x3c, !PT ;  /* 0x0000000009097212 */ /* 0x000fe200078e3cff */
[----:B------:R-:W-:Y:S06]  /*2850*/  @P3 BRA `(.L_x_43) ;  /* 0xfffffffc002c3947 */ /* 0x000fec000383ffff */
[----:B------:R-:W-:Y:S01]  /*2860*/  ULEA UR5, UR6, UR37, 0x3 ;  /* 0x0000002506057291 */ /* 0x000fe2000f8e18ff */
[----:B------:R-:W-:-:S08]  /*2870*/  SHF.L.U32 R2, R12, 0x1f, RZ ;  /* 0x0000001f0c027819 */ /* 0x000fd000000006ff */
[----:B------:R-:W1:Y:S02]  /*2880*/  SYNCS.PHASECHK.TRANS64 P0, [UR5+0x90], R2 ;  /* 0x00009002ff0075a7 */ /* 0x000e640008001005 */
[----:B-1----:R-:W-:Y:S05]  /*2890*/  @P0 BRA `(.L_x_44) ;  /* 0x0000000000080947 */ /* 0x002fea0003800000 */
[----:B------:R-:W1:Y:S02]  /*28a0*/  SYNCS.PHASECHK.TRANS64.TRYWAIT P0, [UR5+0x90], R2 ;  /* 0x00009002ff0075a7 */ /* 0x000e640008001105 */
[----:B-1----:R-:W-:Y:S05]  /*28b0*/  @!P0 BRA `(.L_x_45) ;  /* 0x0000006800308947 */ /* 0x002fea0003800000 */
.L_x_44:
[----:B------:R-:W-:-:S04]  /*28c0*/  UIADD3 UR4, UPT, UPT, UR6, 0x1, URZ ;  /* 0x0000000106047890 */ /* 0x000fc8000fffe0ff */
[----:B------:R-:W-:-:S04]  /*28d0*/  UISETP.NE.AND UP0, UPT, UR4, 0x2, UPT ;  /* 0x000000020400788c */ /* 0x000fc8000bf05270 */
[----:B------:R-:W-:Y:S02]  /*28e0*/  USEL UR7, URZ, 0x1, UP0 ;  /* 0x00000001ff077887 */ /* 0x000fe40008000000 */
[----:B------:R-:W-:-:S04]  /*28f0*/  USEL UR4, UR4, URZ, UP0 ;  /* 0x000000ff04047287 */ /* 0x000fc80008000000 */
[----:B------:R-:W-:Y:S01]  /*2900*/  ULEA UR4, UR4, UR37, 0x3 ;  /* 0x0000002504047291 */ /* 0x000fe2000f8e18ff */
[----:B-1----:R-:W-:-:S04]  /*2910*/  LOP3.LUT R2, R12, UR7, RZ, 0x3c, !PT ;  /* 0x000000070c027c12 */ /* 0x002fc8000f8e3cff */
[----:B------:R-:W-:-:S04]  /*2920*/  SHF.L.U32 R0, R2, 0x1f, RZ ;  /* 0x0000001f02007819 */ /* 0x000fc800000006ff */
[----:B------:R-:W1:Y:S02]  /*2930*/  SYNCS.PHASECHK.TRANS64 P0, [UR4+0x90], R0 ;  /* 0x00009000ff0075a7 */ /* 0x000e640008001004 */
[----:B-1----:R-:W-:Y:S05]  /*2940*/  @P0 EXIT ;  /* 0x000000000000094d */ /* 0x002fea0003800000 */
[----:B------:R-:W-:Y:S02]  /*2950*/  SHF.L.U32 R2, R2, 0x1f, RZ ;  /* 0x0000001f02027819 */ /* 0x000fe400000006ff */
[----:B------:R-:W-:-:S07]  /*2960*/  MOV R0, UR4 ;  /* 0x0000000400007c02 */ /* 0x000fce0008000f00 */
.L_x_46:
[----:B-1----:R1:W2:Y:S02]  /*2970*/  SYNCS.PHASECHK.TRANS64.TRYWAIT P0, [R0+URZ+0x90], R2 ;  /* 0x00009002000075a7 */ /* 0x0022a400080011ff */
[----:B--2---:R-:W-:Y:S05]  /*2980*/  @!P0 NANOSLEEP.SYNCS 0x989680 ;  /* 0x009896800000895d */ /* 0x004fea0003900000 */
[----:B------:R-:W2:Y:S02]  /*2990*/  @!P0 SYNCS.PHASECHK.TRANS64 P0, [R0+URZ+0x90], R2 ;  /* 0x00009002000085a7 */ /* 0x000ea400080010ff */
[----:B--2---:R-:W-:Y:S05]  /*29a0*/  @P0 EXIT ;  /* 0x000000000000094d */ /* 0x004fea0003800000 */
[----:B------:R-:W-:Y:S05]  /*29b0*/  BRA `(.L_x_46) ;  /* 0xfffffffc00ec7947 */ /* 0x000fea000383ffff */
.L_x_39:
[----:B------:R-:W-:-:S09]  /*29c0*/  UISETP.NE.AND UP1, UPT, UR8, URZ, UPT ;  /* 0x000000ff0800728c */ /* 0x000fd2000bf25270 */
[----:B------:R-:W-:Y:S05]  /*29d0*/  BRA.U UP1, `(.L_x_47) ;  /* 0x0000000d01947547 */ /* 0x000fea000b800000 */
[----:B------:R-:W-:Y:S01]  /*29e0*/  UMOV UR4, 0x40 ;  /* 0x0000004000047882 */ /* 0x000fe20000000000 */
[----:B------:R-:W-:Y:S01]  /*29f0*/  NOP ;  /* 0x0000000000007918 */ /* 0x000fe20000000000 */
[----:B------:R-:W-:Y:S01]  /*2a00*/  ULEA UR4, UR37, UR4, 0x18 ;  /* 0x0000000425047291 */ /* 0x000fe2000f8ec0ff */
[----:B------:R-:W-:Y:S02]  /*2a10*/  UMOV UR5, 0x400 ;  /* 0x0000040000057882 */ /* 0x000fe40000000000 */
[----:B------:R-:W-:-:S06]  /*2a20*/  ULEA UR37, UR37, UR5, 0x18 ;  /* 0x0000000525257291 */ /* 0x000fcc000f8ec0ff */
[----:B------:R-:W1:Y:S02]  /*2a30*/  LDS.U8 R0, [UR4+0x1c] ;  /* 0x00001c04ff007984 */ /* 0x000e640008000000 */
[----:B-1----:R-:W-:-:S13]  /*2a40*/  ISETP.NE.AND P0, PT, R0, RZ, PT ;  /* 0x000000ff0000720c */ /* 0x002fda0003f05270 */
[----:B------:R-:W-:Y:S05]  /*2a50*/  @P0 BRA `(.L_x_48) ;  /* 0x0000000000580947 */ /* 0x000fea0003800000 */
[----:B------:R-:W-:-:S13]  /*2a60*/  ELECT P0, URZ, PT ;  /* 0x0000000000ff782f */ /* 0x000fda0003800000 */
[----:B------:R-:W-:Y:S05]  /*2a70*/  @!P0 BRA `(.L_x_49) ;  /* 0x0000000000608947 */ /* 0x000fea0003800000 */
[----:B------:R-:W-:Y:S01]  /*2a80*/  UMOV UR5, 0x10 ;  /* 0x0000001000057882 */ /* 0x000fe20000000000 */
[----:B------:R-:W-:Y:S01]  /*2a90*/  HFMA2 R0, -RZ, RZ, 0, 5.9604644775390625e-08 ;  /* 0x00000001ff007431 */ /* 0x000fe200000001ff */
[----:B------:R-:W-:-:S03]  /*2aa0*/  MOV R2, 0xffff ;  /* 0x0000ffff00027802 */ /* 0x000fc60000000f00 */
[----:B------:R-:W-:Y:S04]  /*2ab0*/  DEPBAR.LE SB1, 0x36 ;  /* 0x00009d800000791a */ /* 0x000fe80000000000 */
[----:B------:R-:W1:Y:S02]  /*2ac0*/  UTCATOMSWS.FIND_AND_SET.ALIGN UP0, UR5, UR5 ;  /* 0x00000005000575e3 */ /* 0x000e640008000800 */
[----:B-1----:R-:W-:Y:S01]  /*2ad0*/  MOV R3, UR5 ;  /* 0x0000000500037c02 */ /* 0x002fe20008000f00 */
[----:B------:R-:W-:Y:S06]  /*2ae0*/  BRA.U UP0, `(.L_x_50) ;  /* 0x0000000100187547 */ /* 0x000fec000b800000 */
.L_x_51:
[----:B------:R-:W-:Y:S05]  /*2af0*/  NANOSLEEP 0x64 ;  /* 0x000000640000795d */ /* 0x000fea0003800000 */
[----:B------:R-:W-:-:S05]  /*2b00*/  UMOV UR5, 0x10 ;  /* 0x0000001000057882 */ /* 0x000fca0000000000 */
[----:B------:R-:W-:Y:S04]  /*2b10*/  DEPBAR.LE SB1, 0x36 ;  /* 0x00009d800000791a */ /* 0x000fe80000000000 */
[----:B------:R-:W1:Y:S02]  /*2b20*/  UTCATOMSWS.FIND_AND_SET.ALIGN UP0, UR5, UR5 ;  /* 0x00000005000575e3 */ /* 0x000e640008000800 */
[----:B-1----:R-:W-:Y:S01]  /*2b30*/  MOV R3, UR5 ;  /* 0x0000000500037c02 */ /* 0x002fe20008000f00 */
[----:B------:R-:W-:Y:S05]  /*2b40*/  BRA.U !UP0, `(.L_x_51) ;  /* 0xfffffffd08e87547 */ /* 0x000fea000b83ffff */
.L_x_50:
[-C--:B------:R-:W-:Y:S02]  /*2b50*/  SHF.L.U32 R2, R2, R3.reuse, RZ ;  /* 0x0000000302027219 */ /* 0x080fe400000006ff */
[----:B------:R-:W-:Y:S01]  /*2b60*/  SHF.L.U32 R0, R0, R3, RZ ;  /* 0x0000000300007219 */ /* 0x000fe200000006ff */
[----:B------:R-:W-:Y:S02]  /*2b70*/  IMAD.SHL.U32 R3, R3, 0x20, RZ ;  /* 0x0000002003037824 */ /* 0x000fe400078e00ff */
[----:B------:R1:W-:Y:S04]  /*2b80*/  ATOMS.OR RZ, [UR4+0x14], R2 ;  /* 0x00001402ffff798c */ /* 0x0003e8000b000004 */
[----:B------:R1:W-:Y:S04]  /*2b90*/  ATOMS.OR RZ, [UR4+0x18], R0 ;  /* 0x00001800ffff798c */ /* 0x0003e8000b000004 */
[----:B------:R1:W-:Y:S01]  /*2ba0*/  STS [UR37+0x130], R3 ;  /* 0x00013003ff007988 */ /* 0x0003e20008000825 */
[----:B------:R-:W-:Y:S05]  /*2bb0*/  BRA `(.L_x_49) ;  /* 0x0000000000107947 */ /* 0x000fea0003800000 */
.L_x_48:
[----:B------:R-:W-:Y:S02]  /*2bc0*/  MOV R0, 0xffffffff ;  /* 0xffffffff00007802 */ /* 0x000fe40000000f00 */
[----:B------:R-:W-:-:S03]  /*2bd0*/  MOV R2, 0x2c00 ;  /* 0x00002c0000027802 */ /* 0x000fc60000000f00 */
[----:B------:R1:W-:Y:S04]  /*2be0*/  STS [UR37+0x130], R0 ;  /* 0x00013000ff007988 */ /* 0x0003e80008000825 */
[----:B-1-3-5:R-:W-:Y:S05]  /*2bf0*/  CALL.REL.NOINC `($__internal_1_$__cuda_sm10x_tcgen05_guardrail_trap_phase_invalid_during_alloc) ;  /* 0x0000006c00747944 */ /* 0x02afea0003c00000 */
.L_x_49:
[----:B------:R-:W-:Y:S05]  /*2c00*/  WARPSYNC.ALL ;  /* 0x0000000000007948 */ /* 0x000fea0003800000 */
[----:B------:R-:W2:Y:S01]  /*2c10*/  S2UR UR6, SR_CgaCtaId ;  /* 0x00000000000679c3 */ /* 0x000ea20000008800 */
[----:B------:R-:W-:Y:S01]  /*2c20*/  UMOV UR4, 0x400 ;  /* 0x0000040000047882 */ /* 0x000fe20000000000 */
[----:B------:R-:W-:-:S06]  /*2c30*/  NOP ;  /* 0x0000000000007918 */ /* 0x000fcc0000000000 */
[----:B------:R-:W-:Y:S06]  /*2c40*/  BAR.ARV 0x6, 0xa0 ;  /* 0x0182800000007b1d */ /* 0x000fec0000002000 */
[----:B------:R-:W4:Y:S01]  /*2c50*/  LDCU UR7, c[0x0][0x38c] ;  /* 0x00007180ff0777ac */ /* 0x000f220008000800 */
[----:B------:R-:W-:Y:S01]  /*2c60*/  IMAD.MOV.U32 R11, RZ, RZ, 0x1 ;  /* 0x00000001ff0b7424 */ /* 0x000fe200078e00ff */
[----:B------:R-:W-:Y:S01]  /*2c70*/  CS2R R8, SRZ ;  /* 0x0000000000087805 */ /* 0x000fe2000001ff00 */
[----:B------:R-:W-:Y:S01]  /*2c80*/  IMAD.MOV.U32 R10, RZ, RZ, RZ ;  /* 0x000000ffff0a7224 */ /* 0x000fe200078e00ff */
[----:B------:R-:W-:Y:S01]  /*2c90*/  UMOV UR18, URZ ;  /* 0x000000ff00127c82 */ /* 0x000fe20008000000 */
[----:B------:R-:W-:Y:S01]  /*2ca0*/  UMOV UR17, URZ ;  /* 0x000000ff00117c82 */ /* 0x000fe20008000000 */
[----:B------:R-:W-:Y:S01]  /*2cb0*/  UMOV UR22, 0x0 ;  /* 0x0000000000167882 */ /* 0x000fe20000000000 */
[----:B------:R-:W-:Y:S01]  /*2cc0*/  UMOV UR23, 0x4400490 ;  /* 0x0440049000177882 */ /* 0x000fe20000000000 */
[----:B------:R-:W-:Y:S01]  /*2cd0*/  UMOV UR20, 0x0 ;  /* 0x0000000000147882 */ /* 0x000fe20000000000 */
[----:B------:R-:W-:Y:S01]  /*2ce0*/  UMOV UR21, 0x4400490 ;  /* 0x0440049000157882 */ /* 0x000fe20000000000 */
[----:B--2---:R-:W-:Y:S01]  /*2cf0*/  ULEA UR6, UR6, UR4, 0x18 ;  /* 0x0000000406067291 */ /* 0x004fe2000f8ec0ff */
[----:B------:R-:W2:Y:S03]  /*2d00*/  LDCU UR4, c[0x0][0x38c] ;  /* 0x00007180ff0477ac */ /* 0x000ea60008000800 */
[----:B------:R-:W-:-:S02]  /*2d10*/  UIADD3 UR11, UPT, UPT, UR6, 0x6400, URZ ;  /* 0x00006400060b7890 */ /* 0x000fc4000fffe0ff */
[----:B----4-:R-:W-:-:S03]  /*2d20*/  UIADD3 UR7, UPT, UPT, UR7, 0x3f, URZ ;  /* 0x0000003f07077890 */ /* 0x010fc6000fffe0ff */
[----:B-1----:R-:W1:Y:S01]  /*2d30*/  LDS R0, [UR6+0x130] ;  /* 0x00013006ff007984 */ /* 0x002e620008000800 */
[----:B------:R-:W-:Y:S02]  /*2d40*/  UIADD3 UR12, UPT, UPT, UR6, 0x9400, URZ ;  /* 0x00009400060c7890 */ /* 0x000fe4000fffe0ff */
[----:B------:R-:W-:Y:S02]  /*2d50*/  USHF.R.S32.HI UR5, URZ, 0x1f, UR7 ;  /* 0x0000001fff057899 */ /* 0x000fe40008011407 */
[----:B------:R-:W-:Y:S02]  /*2d60*/  USHF.R.U32.HI UR11, URZ, 0x4, UR11 ;  /* 0x00000004ff0b7899 */ /* 0x000fe4000801160b */
[----:B------:R-:W-:Y:S02]  /*2d70*/  ULEA.HI UR5, UR5, UR7, URZ, 0x6 ;  /* 0x0000000705057291 */ /* 0x000fe4000f8f30ff */
[----:B------:R-:W-:Y:S02]  /*2d80*/  USHF.R.U32.HI UR12, URZ, 0x4, UR12 ;  /* 0x00000004ff0c7899 */ /* 0x000fe4000801160c */
[----:B------:R-:W-:-:S02]  /*2d90*/  USHF.R.S32.HI UR5, URZ, 0x6, UR5 ;  /* 0x00000006ff057899 */ /* 0x000fc40008011405 */
[----:B------:R-:W-:Y:S02]  /*2da0*/  ULOP3.LUT UR11, UR11, 0x3fff, URZ, 0xc0, !UPT ;  /* 0x00003fff0b0b7892 */ /* 0x000fe4000f8ec0ff */
[----:B------:R-:W-:Y:S02]  /*2db0*/  UISETP.LT.AND UP0, UPT, UR5, 0x1, UPT ;  /* 0x000000010500788c */ /* 0x000fe4000bf01270 */
[----:B------:R-:W-:Y:S02]  /*2dc0*/  ULOP3.LUT UR12, UR12, 0x3fff, URZ, 0xc0, !UPT ;  /* 0x00003fff0c0c7892 */ /* 0x000fe4000f8ec0ff */
[----:B------:R-:W-:Y:S02]  /*2dd0*/  USEL UR10, UR5, 0x1, !UP0 ;  /* 0x00000001050a7887 */ /* 0x000fe4000c000000 */
[----:B------:R-:W-:Y:S02]  /*2de0*/  ULOP3.LUT UR11, UR11, 0x10000, URZ, 0xfc, !UPT ;  /* 0x000100000b0b7892 */ /* 0x000fe4000f8efcff */
[----:B------:R-:W-:-:S02]  /*2df0*/  ULOP3.LUT UR12, UR12, 0x10000, URZ, 0xfc, !UPT ;  /* 0x000100000c0c7892 */ /* 0x000fc4000f8efcff */
[----:B------:R-:W-:Y:S02]  /*2e00*/  UIADD3 UR10, UPT, UPT, -UR10, URZ, URZ ;  /* 0x000000ff0a0a7290 */ /* 0x000fe4000fffe1ff */
[----:B--2---:R-:W-:Y:S01]  /*2e10*/  UISETP.GE.AND UP3, UPT, UR4, 0x1, UPT ;  /* 0x000000010400788c */ /* 0x004fe2000bf66270 */
[----:B-1----:R-:W-:-:S15]  /*2e20*/  R2UR UR19, R0 ;  /* 0x00000000001372ca */ /* 0x002fde00000e0000 */
.L_x_58:
[----:B------:R-:W-:Y:S02]  /*2e30*/  LEA R0, R10, UR6, 0x3 ;  /* 0x000000060a007c11 */ /* 0x000fe4000f8e18ff */
[----:B------:R-:W-:Y:S02]  /*2e40*/  SHF.L.U32 R2, R9, 0x1f, RZ ;  /* 0x0000001f09027819 */ /* 0x000fe400000006ff */
[----:B------:R-:W-:Y:S01]  /*2e50*/  PLOP3.LUT P0, PT, PT, PT, UP3, 0x80, 0x8 ;  /* 0x000000000008781c */ /* 0x000fe20003f0f038 */
[----:B------:R-:W-:Y:S01]  /*2e60*/  VIADD R3, R0, 0x90 ;  /* 0x0000009000037836 */ /* 0x000fe20000000000 */
[----:B-1----:R-:W1:Y:S02]  /*2e70*/  SYNCS.PHASECHK.TRANS64.TRYWAIT P1, [R0+URZ+0x80], R2 ;  /* 0x00008002000075a7 */ /* 0x002e6400080211ff */
[----:B-1--4-:R-:W-:Y:S09]  /*2e80*/  @!P1 BRA `(.L_x_52) ;  /* 0x0000006000d49947 */ /* 0x012ff20003800000 */
.L_x_137:
[----:B------:R-:W-:Y:S01]  /*2e90*/  LEA R4, R10, UR6, 0x4 ;  /* 0x000000060a047c11 */ /* 0x000fe2000f8e20ff */
[----:B------:R-:W-:Y:S01]  /*2ea0*/  @UP3 ULEA UR4, UR17, UR6, 0x3 ;  /* 0x0000000611043291 */ /* 0x000fe2000f8e18ff */
[----:B------:R-:W-:Y:S01]  /*2eb0*/  PLOP3.LUT P2, PT, PT, PT, PT, 0x80, 0x8 ;  /* 0x000000000008781c */ /* 0x000fe20003f4f070 */
[----:B------:R-:W-:Y:S01]  /*2ec0*/  ULEA UR8, UR18, UR6, 0x3 ;  /* 0x0000000612087291 */ /* 0x000fe2000f8e18ff */
[----:B------:R-:W-:Y:S02]  /*2ed0*/  PRMT R3, RZ, 0x654, R3 ;  /* 0x00000654ff037816 */ /* 0x000fe40000000003 */
[----:B------:R-:W2:Y:S01]  /*2ee0*/  LDS.128 R4, [R4+0x110] ;  /* 0x0001100004047984 */ /* 0x000ea20000000c00 */
[----:B-1----:R-:W-:Y:S02]  /*2ef0*/  @P0 SHF.L.U32 R2, R8, 0x1f, RZ ;  /* 0x0000001f08020819 */ /* 0x002fe400000006ff */
[----:B------:R-:W-:Y:S01]  /*2f00*/  SHF.L.U32 R0, R11, 0x1f, RZ ;  /* 0x0000001f0b007819 */ /* 0x000fe200000006ff */
[----:B------:R-:W-:Y:S01]  /*2f10*/  @!PT LDS RZ, [RZ] ;  /* 0x00000000fffff984 */ /* 0x000fe20000000800 */
[----:B------:R-:W-:Y:S01]  /*2f20*/  @!PT LDS RZ, [RZ] ;  /* 0x00000000fffff984 */ /* 0x000fe20000000800 */
[----:B------:R-:W-:Y:S01]  /*2f30*/  @!PT LDS RZ, [RZ] ;  /* 0x00000000fffff984 */ /* 0x000fe20000000800 */
[----:B------:R-:W-:Y:S01]  /*2f40*/  @!PT LDS RZ, [RZ] ;  /* 0x00000000fffff984 */ /* 0x000fe20000000800 */
[----:B------:R1:W-:Y:S06]  /*2f50*/  MEMBAR.ALL.CTA ;  /* 0x0000000000007992 */ /* 0x0003ec0000008000 */
[----:B-1----:R-:W1:Y:S02]  /*2f60*/  FENCE.VIEW.ASYNC.S ;  /* 0x00000000000073c6 */ /* 0x002e640000000000 */
[----:B-1----:R1:W-:Y:S01]  /*2f70*/  SYNCS.ARRIVE.TRANS64.RED.A1T0 RZ, [R3+URZ], RZ ;  /* 0x000000ff03ff79a7 */ /* 0x0023e200081004ff */
[----:B------:R1:W4:Y:S01]  /*2f80*/  @P0 SYNCS.PHASECHK.TRANS64.TRYWAIT P2, [UR4], R2 ;  /* 0x00000002ff0005a7 */ /* 0x0003220008041104 */
[----:B------:R-:W-:Y:S01]  /*2f90*/  ULEA.HI UR4, UR18, UR18, URZ, 0x1 ;  /* 0x0000001212047291 */ /* 0x000fe2000f8f08ff */
[----:B--2---:R-:W-:-:S03]  /*2fa0*/  LOP3.LUT P1, RZ, R6, 0x1, RZ, 0xc0, !PT ;  /* 0x0000000106ff7812 */ /* 0x004fc6000782c0ff */
[----:B------:R-:W-:Y:S02]  /*2fb0*/  USHF.L.U32 UR9, UR4, 0x7, URZ ;  /* 0x0000000704097899 */ /* 0x000fe400080006ff */
[----:B------:R-:W-:Y:S02]  /*2fc0*/  ULOP3.LUT UR4, UR4, 0xffe, URZ, 0xc0, !UPT ;  /* 0x00000ffe04047892 */ /* 0x000fe4000f8ec0ff */
[----:B------:R-:W-:Y:S02]  /*2fd0*/  ULOP3.LUT UR9, UR9, 0xffffff00, URZ, 0xc0, !UPT ;  /* 0xffffff0009097892 */ /* 0x000fe4000f8ec0ff */
[----:B------:R-:W-:Y:S02]  /*2fe0*/  UIADD3 UR4, UPT, UPT, -UR4, UR18, URZ ;  /* 0x0000001204047290 */ /* 0x000fe4000fffe1ff */
[----:B------:R-:W-:Y:S01]  /*2ff0*/  UIADD3 UR9, UPT, UPT, UR19, UR9, URZ ;  /* 0x0000000913097290 */ /* 0x000fe2000fffe0ff */
[----:B------:R-:W2:Y:S03]  /*3000*/  SYNCS.PHASECHK.TRANS64.TRYWAIT P0, [UR8+0xc0], R0 ;  /* 0x0000c000ff0075a7 */ /* 0x000ea60008001108 */
[----:B------:R-:W-:Y:S01]  /*3010*/  ULEA UR9, UR4, UR9, 0x14 ;  /* 0x0000000904097291 */ /* 0x000fe2000f8ea0ff */
[----:B-12-4-:R-:W-:Y:S11]  /*3020*/  @!P0 BRA `(.L_x_53) ;  /* 0x0000006000808947 */ /* 0x016ff60003800000 */
.L_x_139:
[----:B------:R-:W-:Y:S01]  /*3030*/  IADD3 R10, PT, PT, R10, 0x1, RZ ;  /* 0x000000010a0a7810 */ /* 0x000fe20007ffe0ff */
[----:B------:R-:W-:Y:S06]  /*3040*/  BRA.U !UP3, `(.L_x_54) ;  /* 0x000000010b987547 */ /* 0x000fec000b800000 */
[----:B------:R-:W-:Y:S01]  /*3050*/  UPLOP3.LUT UP4, UPT, UPT, UPT, UPT, 0x40, 0x4 ;  /* 0x000000000004789c */ /* 0x000fe20003f8e870 */
[----:B------:R-:W-:Y:S01]  /*3060*/  UMOV UR16, UR10 ;  /* 0x0000000a00107c82 */ /* 0x000fe20008000000 */
[----:B------:R-:W-:Y:S01]  /*3070*/  UMOV UR15, UR5 ;  /* 0x00000005000f7c82 */ /* 0x000fe20008000000 */
[----:B------:R-:W-:-:S08]  /*3080*/  UMOV UR14, UR17 ;  /* 0x00000011000e7c82 */ /* 0x000fd00008000000 */
.L_x_57:
[----:B------:R-:W-:Y:S02]  /*3090*/  UIADD3 UR16, UPT, UPT, UR16, 0x1, URZ ;  /* 0x0000000110107890 */ /* 0x000fe4000fffe0ff */
[----:B--2---:R-:W-:Y:S02]  /*30a0*/  ULEA UR7, UR14, UR6, 0x3 ;  /* 0x000000060e077291 */ /* 0x004fe4000f8e18ff */
[----:B------:R-:W-:Y:S01]  /*30b0*/  UISETP.NE.AND UP0, UPT, UR16, URZ, UPT ;  /* 0x000000ff1000728c */ /* 0x000fe2000bf05270 */
[----:B----4-:R-:W-:Y:S10]  /*30c0*/  @P2 BRA `(.L_x_55) ;  /* 0x00000000000c2947 */ /* 0x010ff40003800000 */
[----:B-1----:R-:W-:Y:S04]  /*30d0*/  SHF.L.U32 R2, R8, 0x1f, RZ ;  /* 0x0000001f08027819 */ /* 0x002fe800000006ff */
[----:B------:R-:W1:Y:S02]  /*30e0*/  SYNCS.PHASECHK.TRANS64.TRYWAIT P0, [UR7], R2 ;  /* 0x00000002ff0075a7 */ /* 0x000e640008001107 */
[----:B-1----:R-:W-:Y:S05]  /*30f0*/  @!P0 BRA `(.L_x_56) ;  /* 0x0000006000648947 */ /* 0x002fea0003800000 */
.L_x_55:
[----:B------:R-:W-:Y:S01]  /*3100*/  UISETP.NE.AND UP1, UPT, UR15, 0x1, UPT ;  /* 0x000000010f00788c */ /* 0x000fe2000bf25270 */
[----:B------:R-:W-:Y:S01]  /*3110*/  PLOP3.LUT P2, PT, PT, PT, PT, 0x80, 0x8 ;  /* 0x000000000008781c */ /* 0x000fe20003f4f070 */
[----:B------:R-:W-:Y:S02]  /*3120*/  UIADD3 UR17, UPT, UPT, UR14, 0x1, URZ ;  /* 0x000000010e117890 */ /* 0x000fe4000fffe0ff */
[----:B------:R-:W-:Y:S02]  /*3130*/  ULEA UR24, UR14, UR12, 0xa ;  /* 0x0000000c0e187291 */ /* 0x000fe4000f8e50ff */
[----:B------:R-:W-:Y:S01]  /*3140*/  UISETP.NE.AND UP2, UPT, UR17, 0x3, UPT ;  /* 0x000000031100788c */ /* 0x000fe2000bf45270 */
[----:B------:R-:W-:Y:S01]  /*3150*/  PLOP3.LUT P0, PT, PT, PT, UP1, 0x80, 0x8 ;  /* 0x000000000008781c */ /* 0x000fe20003f0f018 */
[----:B------:R-:W-:Y:S02]  /*3160*/  ULEA UR26, UR14, UR11, 0x8 ;  /* 0x0000000b0e1a7291 */ /* 0x000fe4000f8e40ff */
[----:B------:R-:W-:Y:S02]  /*3170*/  USEL UR13, URZ, 0x1, UP2 ;  /* 0x00000001ff0d7887 */ /* 0x000fe40009000000 */
[----:B------:R-:W-:Y:S02]  /*3180*/  USEL UR17, UR17, URZ, UP2 ;  /* 0x000000ff11117287 */ /* 0x000fe40009000000 */
[----:B------:R-:W-:Y:S02]  /*3190*/  UIADD3 UR30, UPT, UPT, UR24, 0x2, URZ ;  /* 0x00000002181e7890 */ /* 0x000fe4000fffe0ff */
[----:B------:R-:W-:Y:S01]  /*31a0*/  @UP1 ULEA UR4, UR17, UR6, 0x3 ;  /* 0x0000000611041291 */ /* 0x000fe2000f8e18ff */
[----:B------:R-:W-:Y:S01]  /*31b0*/  LOP3.LUT R8, R8, UR13, RZ, 0x3c, !PT ;  /* 0x0000000d08087c12 */ /* 0x000fe2000f8e3cff */
[----:B------:R-:W-:Y:S02]  /*31c0*/  UIADD3 UR28, UPT, UPT, UR26, 0x2, URZ ;  /* 0x000000021a1c7890 */ /* 0x000fe4000fffe0ff */
[----:B------:R-:W-:Y:S01]  /*31d0*/  UIADD3 UR7, UPT, UPT, UR7, 0x18, URZ ;  /* 0x0000001807077890 */ /* 0x000fe2000fffe0ff */
[----:B-1----:R-:W-:Y:S01]  /*31e0*/  @P0 SHF.L.U32 R0, R8, 0x1f, RZ ;  /* 0x0000001f08000819 */ /* 0x002fe200000006ff */
[----:B------:R-:W-:Y:S01]  /*31f0*/  UMOV UR25, 0x80004020 ;  /* 0x8000402000197882 */ /* 0x000fe20000000000 */
[----:B------:R-:W-:Y:S01]  /*3200*/  UMOV UR27, 0x80004020 ;  /* 0x80004020001b7882 */ /* 0x000fe20000000000 */
[----:B------:R-:W-:Y:S01]  /*3210*/  UMOV UR31, 0x80004020 ;  /* 0x80004020001f7882 */ /* 0x000fe20000000000 */
[----:B------:R2:W4:Y:S01]  /*3220*/  @P0 SYNCS.PHASECHK.TRANS64.TRYWAIT P2, [UR4], R0 ;  /* 0x00000000ff0005a7 */ /* 0x0005220008041104 */
[----:B------:R-:W-:Y:S01]  /*3230*/  UIADD3 UR15, UPT, UPT, UR15, -0x1, URZ ;  /* 0xffffffff0f0f7890 */ /* 0x000fe2000fffe0ff */
[----:B------:R2:W-:Y:S01]  /*3240*/  UTCQMMA gdesc[UR26], gdesc[UR24], tmem[UR9], tmem[UR22], idesc[UR23], UP4 ;  /* 0x00ff16181a0075ea */ /* 0x0005e2000a000309 */
[----:B------:R-:W-:Y:S01]  /*3250*/  UPLOP3.LUT UP4, UPT, UPT, UPT, UPT, 0x80, 0x8 ;  /* 0x000000000008789c */ /* 0x000fe20003f8f070 */
[----:B------:R-:W-:Y:S01]  /*3260*/  UMOV UR29, 0x80004020 ;  /* 0x80004020001d7882 */ /* 0x000fe20000000000 */
[----:B------:R-:W-:Y:S01]  /*3270*/  UMOV UR14, UR17 ;  /* 0x00000011000e7c82 */ /* 0x000fe20008000000 */
[----:B------:R2:W-:Y:S01]  /*3280*/  UTCQMMA gdesc[UR28], gdesc[UR30], tmem[UR9], tmem[UR20], idesc[UR21], UPT ;  /* 0x00ff141e1c0075ea */ /* 0x0005e2000b800309 */
[----:B------:R2:W-:Y:S01]  /*3290*/  UTCBAR [UR7], URZ ;  /* 0x000000ff070073e9 */ /* 0x0005e200080000ff */
[----:B------:R-:W-:Y:S06]  /*32a0*/  BRA.U UP0, `(.L_x_57) ;  /* 0xfffffffd00787547 */ /* 0x000fec000b83ffff */
.L_x_54:
[----:B------:R-:W-:Y:S01]  /*32b0*/  UIADD3 UR18, UPT, UPT, UR18, 0x1, URZ ;  /* 0x0000000112127890 */ /* 0x000fe2000fffe0ff */
[C---:B------:R-:W-:Y:S01]  /*32c0*/  ISETP.NE.AND P0, PT, R10.reuse, 0x2, PT ;  /* 0x000000020a00780c */ /* 0x040fe20003f05270 */
[----:B------:R-:W-:Y:S02]  /*32d0*/  UIADD3 UR8, UPT, UPT, UR8, 0xa0, URZ ;  /* 0x000000a008087890 */ /* 0x000fe4000fffe0ff */
[----:B------:R-:W-:Y:S01]  /*32e0*/  UISETP.NE.AND UP0, UPT, UR18, 0x4, UPT ;  /* 0x000000041200788c */ /* 0x000fe2000bf05270 */
[----:B-12---:R-:W-:Y:S02]  /*32f0*/  SEL R0, RZ, 0x1, P0 ;  /* 0x00000001ff007807 */ /* 0x006fe40000000000 */
[----:B------:R-:W-:Y:S01]  /*3300*/  SEL R10, R10, RZ, P0 ;  /* 0x000000ff0a0a7207 */ /* 0x000fe20000000000 */
[----:B------:R-:W-:Y:S01]  /*3310*/  USEL UR4, URZ, 0x1, UP0 ;  /* 0x00000001ff047887 */ /* 0x000fe20008000000 */
[----:B------:R-:W-:Y:S01]  /*3320*/  LOP3.LUT R9, R9, R0, RZ, 0x3c, !PT ;  /* 0x0000000009097212 */ /* 0x000fe200078e3cff */
[----:B------:R-:W-:Y:S01]  /*3330*/  USEL UR18, UR18, URZ, UP0 ;  /* 0x000000ff12127287 */ /* 0x000fe20008000000 */
[----:B------:R1:W-:Y:S03]  /*3340*/  UTCBAR [UR8], URZ ;  /* 0x000000ff080073e9 */ /* 0x0003e600080000ff */
[----:B------:R-:W-:Y:S01]  /*3350*/  LOP3.LUT R11, R11, UR4, RZ, 0x3c, !PT ;  /* 0x000000040b0b7c12 */ /* 0x000fe2000f8e3cff */
[----:B------:R-:W-:Y:S07]  /*3360*/  @P1 BRA `(.L_x_58) ;  /* 0xfffffff800b01947 */ /* 0x000fee000383ffff */
[----:B------:R-:W2:Y:S01]  /*3370*/  S2UR UR4, SR_CgaCtaId ;  /* 0x00000000000479c3 */ /* 0x000ea20000008800 */
[----:B------:R-:W-:Y:S01]  /*3380*/  ELECT P0, URZ, PT ;  /* 0x0000000000ff782f */ /* 0x000fe20003800000 */
[----:B------:R-:W-:Y:S01]  /*3390*/  IMAD.MOV.U32 R0, RZ, RZ, 0x1 ;  /* 0x00000001ff007424 */ /* 0x000fe200078e00ff */
[----:B------:R-:W-:Y:S01]  /*33a0*/  UIADD3 UR6, UPT, UPT, UR6, 0xc0, URZ ;  /* 0x000000c006067890 */ /* 0x000fe2000fffe0ff */
[----:B------:R-:W-:Y:S01]  /*33b0*/  SHF.L.U32 R2, R11, 0x1f, RZ ;  /* 0x0000001f0b027819 */ /* 0x000fe200000006ff */
[----:B------:R-:W-:-:S03]  /*33c0*/  UMOV UR5, 0x40 ;  /* 0x0000004000057882 */ /* 0x000fc60000000000 */
[----:B------:R-:W-:Y:S01]  /*33d0*/  UVIRTCOUNT.DEALLOC.SMPOOL 0x80 ;  /* 0x000000800000784c */ /* 0x000fe20000000000 */
[----:B--2---:R-:W-:Y:S02]  /*33e0*/  ULEA UR4, UR4, UR5, 0x18 ;  /* 0x0000000504047291 */ /* 0x004fe4000f8ec0ff */
[----:B------:R-:W-:-:S07]  /*33f0*/  ULEA UR5, UR18, UR6, 0x3 ;  /* 0x0000000612057291 */ /* 0x000fce000f8e18ff */
[----:B------:R2:W-:Y:S02]  /*3400*/  @P0 STS.U8 [UR4+0x1c], R0 ;  /* 0x00001c00ff000988 */ /* 0x0005e40008000004 */
[----:B------:R-:W3:Y:S02]  /*3410*/  SYNCS.PHASECHK.TRANS64.TRYWAIT P0, [UR5], R2 ;  /* 0x00000002ff0075a7 */ /* 0x000ee40008001105 */
[----:B--23--:R-:W-:Y:S05]  /*3420*/  @!P0 BRA `(.L_x_59) ;  /* 0x0000005c00b08947 */ /* 0x00cfea0003800000 */
.L_x_142:
[----:B------:R-:W-:-:S04]  /*3430*/  UIADD3 UR7, UPT, UPT, UR18, 0x1, URZ ;  /* 0x0000000112077890 */ /* 0x000fc8000fffe0ff */
[----:B------:R-:W-:-:S04]  /*3440*/  UISETP.NE.AND UP0, UPT, UR7, 0x4, UPT ;  /* 0x000000040700788c */ /* 0x000fc8000bf05270 */
[----:B-1----:R-:W-:Y:S02]  /*3450*/  USEL UR8, URZ, 0x1, UP0 ;  /* 0x00000001ff087887 */ /* 0x002fe40008000000 */
[----:B------:R-:W-:-:S04]  /*3460*/  USEL UR7, UR7, URZ, UP0 ;  /* 0x000000ff07077287 */ /* 0x000fc80008000000 */
[----:B------:R-:W-:Y:S01]  /*3470*/  ULEA UR5, UR7, UR6, 0x3 ;  /* 0x0000000607057291 */ /* 0x000fe2000f8e18ff */
[----:B--2---:R-:W-:-:S04]  /*3480*/  LOP3.LUT R2, R11, UR8, RZ, 0x3c, !PT ;  /* 0x000000080b027c12 */ /* 0x004fc8000f8e3cff */
[----:B------:R-:W-:-:S04]  /*3490*/  SHF.L.U32 R3, R2, 0x1f, RZ ;  /* 0x0000001f02037819 */ /* 0x000fc800000006ff */
[----:B------:R-:W1:Y:S02]  /*34a0*/  SYNCS.PHASECHK.TRANS64.TRYWAIT P0, [UR5], R3 ;  /* 0x00000003ff0075a7 */ /* 0x000e640008001105 */
[----:B-1----:R-:W-:Y:S05]  /*34b0*/  @!P0 BRA `(.L_x_60) ;  /* 0x0000005c00a48947 */ /* 0x002fea0003800000 */
.L_x_144:
        /* <DEDUP_REMOVED lines=9> */
.L_x_146:
[----:B------:R-:W-:-:S04]  /*3550*/  UIADD3 UR7, UPT, UPT, UR7, 0x1, URZ ;  /* 0x0000000107077890 */ /* 0x000fc8000fffe0ff */
[----:B------:R-:W-:-:S04]  /*3560*/  UISETP.NE.AND UP0, UPT, UR7, 0x4, UPT ;  /* 0x000000040700788c */ /* 0x000fc8000bf05270 */
[----:B------:R-:W-:Y:S02]  /*3570*/  USEL UR5, URZ, 0x1, UP0 ;  /* 0x00000001ff057887 */ /* 0x000fe40008000000 */
[----:B------:R-:W-:-:S04]  /*3580*/  USEL UR7, UR7, URZ, UP0 ;  /* 0x000000ff07077287 */ /* 0x000fc80008000000 */
[----:B------:R-:W-:Y:S01]  /*3590*/  ULEA UR7, UR7, UR6, 0x3 ;  /* 0x0000000607077291 */ /* 0x000fe2000f8e18ff */
[----:B------:R-:W-:-:S04]  /*35a0*/  LOP3.LUT R2, R2, UR5, RZ, 0x3c, !PT ;  /* 0x0000000502027c12 */ /* 0x000fc8000f8e3cff */
[----:B------:R-:W-:-:S04]  /*35b0*/  SHF.L.U32 R2, R2, 0x1f, RZ ;  /* 0x0000001f02027819 */ /* 0x000fc800000006ff */
[----:B------:R-:W2:Y:S02]  /*35c0*/  SYNCS.PHASECHK.TRANS64.TRYWAIT P0, [UR7], R2 ;  /* 0x00000002ff0075a7 */ /* 0x000ea40008001107 */
[----:B--2---:R-:W-:Y:S05]  /*35d0*/  @!P0 BRA `(.L_x_62) ;  /* 0x0000005c008c8947 */ /* 0x004fea0003800000 */
.L_x_148:
[----:B------:R-:W-:Y:S01]  /*35e0*/  NOP ;  /* 0x0000000000007918 */ /* 0x000fe20000000000 */
[----:B-1----:R-:W1:Y:S01]  /*35f0*/  LDS R0, [UR4+0x14] ;  /* 0x00001404ff007984 */ /* 0x002e620008000800 */
[----:B------:R-:W-:Y:S01]  /*3600*/  ULOP3.LUT UR6, UR19, 0xffff, URZ, 0xc0, !UPT ;  /* 0x0000ffff13067892 */ /* 0x000fe2000f8ec0ff */
[----:B------:R-:W-:Y:S01]  /*3610*/  UMOV UR8, 0xffff ;  /* 0x0000ffff00087882 */ /* 0x000fe20000000000 */
[----:B------:R-:W-:Y:S02]  /*3620*/  UMOV UR5, 0x1 ;  /* 0x0000000100057882 */ /* 0x000fe40000000000 */
[----:B------:R-:W-:-:S04]  /*3630*/  USHF.R.U32.HI UR6, URZ, 0x5, UR6 ;  /* 0x00000005ff067899 */ /* 0x000fc80008011606 */
[----:B------:R-:W-:Y:S02]  /*3640*/  USHF.L.U32 UR8, UR8, UR6, URZ ;  /* 0x0000000608087299 */ /* 0x000fe400080006ff */
[----:B------:R-:W-:-:S04]  /*3650*/  USHF.L.U32 UR5, UR5, UR6, URZ ;  /* 0x0000000605057299 */ /* 0x000fc800080006ff */
[----:B-1----:R-:W-:-:S04]  /*3660*/  LOP3.LUT R0, R0, UR8, RZ, 0xc0, !PT ;  /* 0x0000000800007c12 */ /* 0x002fc8000f8ec0ff */
[----:B------:R-:W-:-:S13]  /*3670*/  ISETP.NE.AND P0, PT, R0, UR8, PT ;  /* 0x0000000800007c0c */ /* 0x000fda000bf05270 */
[----:B------:R-:W-:Y:S05]  /*3680*/  @P0 BRA `(.L_x_63) ;  /* 0x0000000000580947 */ /* 0x000fea0003800000 */
[----:B------:R-:W1:Y:S02]  /*3690*/  LDS R0, [UR4+0x18] ;  /* 0x00001804ff007984 */ /* 0x000e640008000800 */
[----:B-1----:R-:W-:-:S04]  /*36a0*/  LOP3.LUT R0, R0, UR5, RZ, 0xc0, !PT ;  /* 0x0000000500007c12 */ /* 0x002fc8000f8ec0ff */
[----:B------:R-:W-:-:S13]  /*36b0*/  ISETP.NE.AND P0, PT, R0, UR5, PT ;  /* 0x0000000500007c0c */ /* 0x000fda000bf05270 */
[----:B------:R-:W-:Y:S05]  /*36c0*/  @P0 BRA `(.L_x_64) ;  /* 0x00000000003c0947 */ /* 0x000fea0003800000 */
[----:B------:R-:W1:Y:S01]  /*36d0*/  S2R R2, SR_LANEID ;  /* 0x0000000000027919 */ /* 0x000e620000000000 */
[----:B------:R-:W-:Y:S01]  /*36e0*/  ULOP3.LUT UR8, URZ, UR8, URZ, 0x33, !UPT ;  /* 0x00000008ff087292 */ /* 0x000fe2000f8e33ff */
[----:B------:R-:W-:Y:S02]  /*36f0*/  VOTEU.ANY UR7, UPT, PT ;  /* 0x0000000000077886 */ /* 0x000fe400038e0100 */
[----:B------:R-:W-:-:S03]  /*3700*/  UFLO.U32 UR7, UR7 ;  /* 0x00000007000772bd */ /* 0x000fc600080e0000 */
[----:B------:R-:W-:-:S04]  /*3710*/  IMAD.U32 R0, RZ, RZ, UR8 ;  /* 0x00000008ff007e24 */ /* 0x000fc8000f8e00ff */
[----:B------:R2:W3:Y:S02]  /*3720*/  REDUX UR6, R0 ;  /* 0x00000000000673c4 */ /* 0x0004e40000000000 */
[----:B------:R1:W-:Y:S02]  /*3730*/  UTCATOMSWS.AND URZ, UR8 ;  /* 0x0000000800ff79e3 */ /* 0x0003e40008000000 */
[----:B-1----:R-:W-:Y:S02]  /*3740*/  ISETP.EQ.U32.AND P0, PT, R2, UR7, PT ;  /* 0x0000000702007c0c */ /* 0x002fe4000bf02070 */
[----:B--2---:R-:W-:Y:S02]  /*3750*/  LOP3.LUT R0, RZ, UR5, RZ, 0x33, !PT ;  /* 0x00000005ff007c12 */ /* 0x004fe4000f8e33ff */
[----:B---3--:R-:W-:Y:S02]  /*3760*/  MOV R2, UR6 ;  /* 0x0000000600027c02 */ /* 0x008fe40008000f00 */
[----:B------:R-:W1:Y:S07]  /*3770*/  REDUX UR5, R0 ;  /* 0x00000000000573c4 */ /* 0x000e6e0000000000 */
[----:B------:R2:W-:Y:S01]  /*3780*/  @P0 ATOMS.AND RZ, [UR4+0x14], R2 ;  /* 0x00001402ffff098c */ /* 0x0005e2000a800004 */
[----:B-1----:R-:W-:-:S05]  /*3790*/  IMAD.U32 R0, RZ, RZ, UR5 ;  /* 0x00000005ff007e24 */ /* 0x002fca000f8e00ff */
[----:B------:R2:W-:Y:S01]  /*37a0*/  @P0 ATOMS.AND RZ, [UR4+0x18], R0 ;  /* 0x00001800ffff098c */ /* 0x0005e2000a800004 */
[----:B------:R-:W-:Y:S05]  /*37b0*/  BRA `(.L_x_65) ;  /* 0x0000000000147947 */ /* 0x000fea0003800000 */
.L_x_64:
[----:B------:R-:W-:Y:S02]  /*37c0*/  MOV R2, 0x37e0 ;  /* 0x000037e000027802 */ /* 0x000fe40000000f00 */
[----:B----45:R-:W-:Y:S05]  /*37d0*/  CALL.REL.NOINC `($__internal_0_$__cuda_sm10x_tcgen05_guardrail_trap_col_being_dealloced_not_returned_by_alloc) ;  /* 0x0000006000707944 */ /* 0x030fea0003c00000 */
[----:B------:R-:W-:Y:S05]  /*37e0*/  BRA `(.L_x_65) ;  /* 0x0000000000087947 */ /* 0x000fea0003800000 */
.L_x_63:
[----:B------:R-:W-:Y:S02]  /*37f0*/  MOV R2, 0x3810 ;  /* 0x0000381000027802 */ /* 0x000fe40000000f00 */
[----:B----45:R-:W-:Y:S05]  /*3800*/  CALL.REL.NOINC `($__internal_2_$__cuda_sm10x_tcgen05_guardrail_trap_unallocated_columns_being_dealloced) ;  /* 0x00000060007c7944 */ /* 0x030fea0003c00000 */
.L_x_65:
[----:B------:R-:W-:Y:S01]  /*3810*/  NOP ;  /* 0x0000000000007918 */ /* 0x000fe20000000000 */
[----:B------:R-:W-:Y:S05]  /*3820*/  EXIT ;  /* 0x000000000000794d */ /* 0x000fea0003800000 */
.L_x_47:
[----:B------:R-:W-:-:S09]  /*3830*/  UISETP.NE.OR UP2, UPT, UR8, 0x3, !UP2 ;  /* 0x000000030800788c */ /* 0x000fd2000d745670 */
[----:B------:R-:W-:Y:S05]  /*3840*/  BRA.U UP2, `(.L_x_66) ;  /* 0x0000001102087547 */ /* 0x000fea000b800000 */
[----:B------:R-:W1:Y:S01]  /*3850*/  LDC R0, c[0x0][0xb30] ;  /* 0x0002cc00ff007b82 */ /* 0x000e620000000800 */
[----:B------:R-:W2:Y:S01]  /*3860*/  LDCU.64 UR8, c[0x0][0x888] ;  /* 0x00011100ff0877ac */ /* 0x000ea20008000a00 */
[----:B------:R-:W-:Y:S02]  /*3870*/  HFMA2 R27, -RZ, RZ, 0, 0 ;  /* 0x00000000ff1b7431 */ /* 0x000fe400000001ff */
[----:B------:R-:W-:Y:S01]  /*3880*/  IMAD.MOV.U32 R29, RZ, RZ, 0x1 ;  /* 0x00000001ff1d7424 */ /* 0x000fe200078e00ff */
[----:B------:R-:W-:Y:S01]  /*3890*/  MOV R25, 0x1000 ;  /* 0x0000100000197802 */ /* 0x000fe20000000f00 */
[----:B------:R-:W4:Y:S01]  /*38a0*/  LDCU.64 UR4, c[0x0][0x890] ;  /* 0x00011200ff0477ac */ /* 0x000f220008000a00 */
[----:B------:R-:W-:Y:S01]  /*38b0*/  IMAD.MOV.U32 R28, RZ, RZ, RZ ;  /* 0x000000ffff1c7224 */ /* 0x000fe200078e00ff */
[----:B------:R-:W3:Y:S01]  /*38c0*/  LDC R24, c[0x0][0x370] ;  /* 0x0000dc00ff187b82 */ /* 0x000ee20000000800 */
[----:B------:R-:W-:Y:S01]  /*38d0*/  UMOV UR7, 0x400 ;  /* 0x0000040000077882 */ /* 0x000fe20000000000 */
[----:B------:R-:W-:-:S02]  /*38e0*/  UPLOP3.LUT UP1, UPT, UPT, UPT, UPT, 0x40, 0x4 ;  /* 0x000000000004789c */ /* 0x000fc40003f2e870 */
[----:B------:R-:W-:-:S04]  /*38f0*/  ULEA UR7, UR37, UR7, 0x18 ;  /* 0x0000000725077291 */ /* 0x000fc8000f8ec0ff */
[----:B------:R-:W3:Y:S01]  /*3900*/  LDC R3, c[0x0][0xb0c] ;  /* 0x0002c300ff037b82 */ /* 0x000ee20000000800 */
[----:B------:R-:W-:Y:S02]  /*3910*/  UIADD3 UR13, UPT, UPT, UR7, 0x48, URZ ;  /* 0x00000048070d7890 */ /* 0x000fe4000fffe0ff */
[----:B--2---:R-:W-:Y:S02]  /*3920*/  UISETP.NE.U32.AND UP2, UPT, UR8, URZ, UPT ;  /* 0x000000ff0800728c */ /* 0x004fe4000bf45070 */
[----:B------:R-:W-:Y:S02]  /*3930*/  UIADD3 UR33, UPT, UPT, UR7, 0x30, URZ ;  /* 0x0000003007217890 */ /* 0x000fe4000fffe0ff */
[----:B----4-:R-:W-:Y:S01]  /*3940*/  UISETP.NE.U32.AND UP3, UPT, UR4, URZ, UPT ;  /* 0x000000ff0400728c */ /* 0x010fe2000bf65070 */
[----:B------:R-:W2:Y:S01]  /*3950*/  LDC R18, c[0x0][0xb20] ;  /* 0x0002c800ff127b82 */ /* 0x000ea20000000800 */
[----:B-1----:R-:W-:Y:S01]  /*3960*/  ISETP.NE.AND P1, PT, R0, 0x1, PT ;  /* 0x000000010000780c */ /* 0x002fe20003f25270 */
[----:B------:R-:W-:-:S02]  /*3970*/  UISETP.NE.AND.EX UP2, UPT, UR9, URZ, UPT, UP2 ;  /* 0x000000ff0900728c */ /* 0x000fc4000bf45320 */
[----:B------:R-:W-:Y:S02]  /*3980*/  UIADD3 UR25, UPT, UPT, UR7, 0x38, URZ ;  /* 0x0000003807197890 */ /* 0x000fe4000fffe0ff */
[----:B------:R-:W-:Y:S02]  /*3990*/  UIADD3 UR17, UPT, UPT, UR7, 0x40, URZ ;  /* 0x0000004007117890 */ /* 0x000fe4000fffe0ff */
[----:B------:R-:W1:Y:S01]  /*39a0*/  LDC.64 R30, c[0x0][0x348] ;  /* 0x0000d200ff1e7b82 */ /* 0x000e620000000a00 */
[----:B------:R-:W-:Y:S02]  /*39b0*/  UPRMT UR13, UR37, 0x654, UR13 ;  /* 0x00000654250d7896 */ /* 0x000fe4000800000d */
[----:B------:R-:W-:-:S05]  /*39c0*/  UISETP.NE.AND.EX UP3, UPT, UR5, URZ, UPT, UP3 ;  /* 0x000000ff0500728c */ /* 0x000fca000bf65330 */
[----:B------:R-:W4:Y:S08]  /*39d0*/  LDC.64 R16, c[0x0][0xb10] ;  /* 0x0002c400ff107b82 */ /* 0x000f300000000a00 */
[----:B------:R-:W1:Y:S08]  /*39e0*/  LDC.64 R6, c[0x0][0xb18] ;  /* 0x0002c600ff067b82 */ /* 0x000e700000000a00 */
[----:B------:R-:W1:Y:S08]  /*39f0*/  LDC.64 R4, c[0x0][0xb28] ;  /* 0x0002ca00ff047b82 */ /* 0x000e700000000a00 */
[----:B--23--:R-:W1:Y:S02]  /*3a00*/  LDC R19, c[0x0][0x374] ;  /* 0x0000dd00ff137b82 */ /* 0x00ce640000000800 */
.L_x_77:
[C---:B------:R-:W-:Y:S02]  /*3a10*/  LEA R0, R28.reuse, UR7, 0x3 ;  /* 0x000000071c007c11 */ /* 0x040fe4000f8e18ff */
[----:B------:R-:W-:Y:S02]  /*3a20*/  SHF.L.U32 R2, R27, 0x1f, RZ ;  /* 0x0000001f1b027819 */ /* 0x000fe400000006ff */
[----:B------:R-:W-:Y:S02]  /*3a30*/  LEA R20, R28, UR7, 0x4 ;  /* 0x000000071c147c11 */ /* 0x000fe4000f8e20ff */
[----:B--2---:R-:W2:Y:S02]  /*3a40*/  SYNCS.PHASECHK.TRANS64.TRYWAIT P0, [R0+URZ+0x80], R2 ;  /* 0x00008002000075a7 */ /* 0x004ea400080011ff */
[----:B--2---:R-:W-:Y:S05]  /*3a50*/  @!P0 BRA `(.L_x_67) ;  /* 0x0000005800848947 */ /* 0x004fea0003800000 */
.L_x_149:
[----:B------:R-:W-:Y:S01]  /*3a60*/  ISETP.GE.AND P0, PT, R40, 0x1, PT ;  /* 0x000000012800780c */ /* 0x000fe20003f06270 */
[----:B------:R-:W3:Y:S01]  /*3a70*/  LDS.128 R20, [R20+0x110] ;  /* 0x0001100014147984 */ /* 0x000ee20000000c00 */
[----:B--2---:R-:W-:Y:S01]  /*3a80*/  VIADD R0, R0, 0x90 ;  /* 0x0000009000007836 */ /* 0x004fe20000000000 */
[----:B------:R-:W-:Y:S01]  /*3a90*/  @!PT LDS RZ, [RZ] ;  /* 0x00000000fffff984 */ /* 0x000fe20000000800 */
[----:B------:R-:W-:Y:S01]  /*3aa0*/  @!PT LDS RZ, [RZ] ;  /* 0x00000000fffff984 */ /* 0x000fe20000000800 */
[----:B------:R-:W-:Y:S01]  /*3ab0*/  @!PT LDS RZ, [RZ] ;  /* 0x00000000fffff984 */ /* 0x000fe20000000800 */
[----:B------:R-:W-:Y:S01]  /*3ac0*/  @!PT LDS RZ, [RZ] ;  /* 0x00000000fffff984 */ /* 0x000fe20000000800 */
[----:B------:R2:W-:Y:S06]  /*3ad0*/  MEMBAR.ALL.CTA ;  /* 0x0000000000007992 */ /* 0x0005ec0000008000 */
[----:B--2---:R-:W2:Y:S01]  /*3ae0*/  FENCE.VIEW.ASYNC.S ;  /* 0x00000000000073c6 */ /* 0x004ea20000000000 */
[----:B------:R-:W-:Y:S04]  /*3af0*/  PRMT R0, RZ, 0x654, R0 ;  /* 0x00000654ff007816 */ /* 0x000fe80000000000 */
[----:B--2---:R2:W-:Y:S01]  /*3b00*/  SYNCS.ARRIVE.TRANS64.RED.A1T0 RZ, [R0+URZ], RZ ;  /* 0x000000ff00ff79a7 */ /* 0x0045e200081004ff */
[----:B---3--:R-:W-:Y:S11]  /*3b10*/  LOP3.LUT P3, RZ, R22, 0x1, RZ, 0xc0, !PT ;  /* 0x0000000116ff7812 */ /* 0x008ff6000786c0ff */
[----:B------:R-:W-:Y:S02]  /*3b20*/  @!UPT UIADD3 URZ, UPT, UPT, URZ, URZ, URZ ;  /* 0x000000fffffff290 */ /* 0x000fe4000fffe0ff */
[----:B------:R-:W-:Y:S02]  /*3b30*/  @P3 MOV R11, R20 ;  /* 0x00000014000b3202 */ /* 0x000fe40000000f00 */
[----:B------:R-:W-:Y:S01]  /*3b40*/  @P3 LOP3.LUT R10, R21, 0xffff, RZ, 0xc0, !PT ;  /* 0x0000ffff150a3812 */ /* 0x000fe200078ec0ff */
[----:B--2---:R-:W-:Y:S06]  /*3b50*/  @!P0 BRA `(.L_x_68) ;  /* 0x0000000000a48947 */ /* 0x004fec0003800000 */
[-C--:B-1----:R-:W-:Y:S01]  /*3b60*/  IMAD.HI.U32 R0, R19, R7.reuse, RZ ;  /* 0x0000000713007227 */ /* 0x082fe200078e00ff */
[----:B------:R-:W-:Y:S02]  /*3b70*/  ISETP.NE.AND P0, PT, R6, 0x1, PT ;  /* 0x000000010600780c */ /* 0x000fe40003f05270 */
[----:B------:R-:W-:Y:S01]  /*3b80*/  ISETP.NE.AND P2, PT, R40, 0x1, PT ;  /* 0x000000012800780c */ /* 0x000fe20003f45270 */
[----:B----4-:R-:W-:Y:S01]  /*3b90*/  IMAD.HI.U32 R9, R24, R16, RZ ;  /* 0x0000001018097227 */ /* 0x010fe200078e00ff */
[----:B------:R-:W-:Y:S02]  /*3ba0*/  SHF.R.U32.HI R0, RZ, R18, R0 ;  /* 0x00000012ff007219 */ /* 0x000fe40000011600 */
[----:B------:R-:W-:Y:S01]  /*3bb0*/  ISETP.NE.AND P4, PT, R3, 0x1, PT ;  /* 0x000000010300780c */ /* 0x000fe20003f85270 */
[----:B------:R-:W-:Y:S01]  /*3bc0*/  IMAD.HI.U32 R13, R10, R7, RZ ;  /* 0x000000070a0d7227 */ /* 0x000fe200078e00ff */
[----:B------:R-:W-:Y:S02]  /*3bd0*/  SHF.R.U32.HI R9, RZ, R17, R9 ;  /* 0x00000011ff097219 */ /* 0x000fe40000011609 */
[----:B------:R-:W-:Y:S01]  /*3be0*/  SEL R0, R19, R0, !P0 ;  /* 0x0000000013007207 */ /* 0x000fe20004000000 */
[----:B------:R-:W-:Y:S01]  /*3bf0*/  IMAD.HI.U32 R12, R11, R16, RZ ;  /* 0x000000100b0c7227 */ /* 0x000fe200078e00ff */
[----:B------:R-:W-:Y:S03]  /*3c00*/  SEL R9, R24, R9, !P4 ;  /* 0x0000000918097207 */ /* 0x000fe60006000000 */
[-C--:B------:R-:W-:Y:S01]  /*3c10*/  IMAD.HI.U32 R8, R0, R4.reuse, RZ ;  /* 0x0000000400087227 */ /* 0x080fe200078e00ff */
[----:B------:R-:W-:Y:S03]  /*3c20*/  SHF.R.U32.HI R12, RZ, R17, R12 ;  /* 0x00000011ff0c7219 */ /* 0x000fe6000001160c */
[----:B------:R-:W-:Y:S01]  /*3c30*/  IMAD.HI.U32 R2, R9, R4, RZ ;  /* 0x0000000409027227 */ /* 0x000fe200078e00ff */
[-C--:B------:R-:W-:Y:S02]  /*3c40*/  @P2 SHF.R.U32.HI R0, RZ, R5.reuse, R8 ;  /* 0x00000005ff002219 */ /* 0x080fe40000011608 */
[----:B------:R-:W-:Y:S02]  /*3c50*/  SHF.R.U32.HI R8, RZ, R18, R13 ;  /* 0x00000012ff087219 */ /* 0x000fe4000001160d */
[----:B------:R-:W-:Y:S01]  /*3c60*/  @P2 SHF.R.U32.HI R9, RZ, R5, R2 ;  /* 0x00000005ff092219 */ /* 0x000fe20000011602 */
[----:B------:R-:W-:Y:S01]  /*3c70*/  IMAD R0, R40, R0, RZ ;  /* 0x0000000028007224 */ /* 0x000fe200078e02ff */
[----:B------:R-:W-:Y:S02]  /*3c80*/  SEL R8, R10, R8, !P0 ;  /* 0x000000080a087207 */ /* 0x000fe40004000000 */
[----:B------:R-:W-:Y:S01]  /*3c90*/  SEL R2, R11, R12, !P4 ;  /* 0x0000000c0b027207 */ /* 0x000fe20006000000 */
[----:B------:R-:W-:Y:S01]  /*3ca0*/  IMAD R12, R40, R9, RZ ;  /* 0x00000009280c7224 */ /* 0x000fe200078e02ff */
[C---:B------:R-:W-:Y:S01]  /*3cb0*/  ISETP.GE.AND P0, PT, R8.reuse, R0, PT ;  /* 0x000000000800720c */ /* 0x040fe20003f06270 */
[----:B------:R-:W-:Y:S03]  /*3cc0*/  IMAD.HI.U32 R0, R8, R4, RZ ;  /* 0x0000000408007227 */ /* 0x000fe600078e00ff */
[----:B------:R-:W-:Y:S02]  /*3cd0*/  ISETP.GE.OR P0, PT, R2, R12, P0 ;  /* 0x0000000c0200720c */ /* 0x000fe40000706670 */
[-C--:B------:R-:W-:Y:S04]  /*3ce0*/  SHF.R.U32.HI R0, RZ, R5.reuse, R0 ;  /* 0x00000005ff007219 */ /* 0x080fe80000011600 */
[----:B------:R-:W-:Y:S05]  /*3cf0*/  SEL R13, R8, R0, !P2 ;  /* 0x00000000080d7207 */ /* 0x000fea0005000000 */
[----:B------:R-:W-:Y:S02]  /*3d00*/  IMAD.MOV R12, RZ, RZ, -R13 ;  /* 0x000000ffff0c7224 */ /* 0x000fe400078e0a0d */
[----:B------:R-:W-:Y:S04]  /*3d10*/  @!P0 IMAD.HI.U32 R0, R2, R4, RZ ;  /* 0x0000000402008227 */ /* 0x000fe800078e00ff */
[----:B------:R-:W-:Y:S01]  /*3d20*/  IMAD R12, R40, R12, R8 ;  /* 0x0000000c280c7224 */ /* 0x000fe200078e0208 */
[----:B------:R-:W-:Y:S04]  /*3d30*/  @!P0 SHF.R.U32.HI R0, RZ, R5, R0 ;  /* 0x00000005ff008219 */ /* 0x000fe80000011600 */
[----:B------:R-:W-:Y:S04]  /*3d40*/  @!P0 SEL R0, R2, R0, !P2 ;  /* 0x0000000002008207 */ /* 0x000fe80005000000 */
[----:B------:R-:W-:Y:S01]  /*3d50*/  @!P0 IADD3 R13, PT, PT, R13, -R0, RZ ;  /* 0x800000000d0d8210 */ /* 0x000fe20007ffe0ff */
[----:B------:R-:W-:Y:S01]  /*3d60*/  @!P0 IMAD R0, R9, R12, R0 ;  /* 0x0000000c09008224 */ /* 0x000fe200078e0200 */
[----:B------:R-:W-:Y:S01]  /*3d70*/  IADD3 R9, PT, PT, -R8, RZ, RZ ;  /* 0x000000ff08097210 */ /* 0x000fe20007ffe1ff */
[--C-:B------:R-:W-:Y:S02]  /*3d80*/  IMAD.MOV R12, RZ, RZ, -R2.reuse ;  /* 0x000000ffff0c7224 */ /* 0x100fe400078e0a02 */
[----:B------:R-:W-:Y:S02]  /*3d90*/  @!P0 IMAD R8, R13, R40, R2 ;  /* 0x000000280d088224 */ /* 0x000fe400078e0202 */
[----:B------:R-:W-:Y:S02]  /*3da0*/  @!P0 IMAD.MOV.U32 R2, RZ, RZ, R0 ;  /* 0x000000ffff028224 */ /* 0x000fe400078e0000 */
[----:B------:R-:W-:Y:S02]  /*3db0*/  IMAD R11, R3, R12, R11 ;  /* 0x0000000c030b7224 */ /* 0x000fe400078e020b */
[----:B------:R-:W-:Y:S02]  /*3dc0*/  IMAD R10, R6, R9, R10 ;  /* 0x00000009060a7224 */ /* 0x000fe400078e020a */
[----:B------:R-:W-:Y:S02]  /*3dd0*/  IMAD R11, R2, R3, R11 ;  /* 0x00000003020b7224 */ /* 0x000fe400078e020b */
[----:B------:R-:W-:Y:S02]  /*3de0*/  IMAD R10, R8, R6, R10 ;  /* 0x00000006080a7224 */ /* 0x000fe400078e020a */
.L_x_68:
[----:B------:R-:W-:Y:S05]  /*3df0*/  BRA.U UP1, `(.L_x_69) ;  /* 0x0000000101107547 */ /* 0x000fea000b800000 */
[----:B------:R-:W-:Y:S04]  /*3e00*/  MOV R2, UR6 ;  /* 0x0000000600027c02 */ /* 0x000fe80008000f00 */
[----:B------:R-:W-:Y:S04]  /*3e10*/  SHF.L.U32 R2, R2, 0x1f, RZ ;  /* 0x0000001f02027819 */ /* 0x000fe800000006ff */
[----:B------:R-:W2:Y:S02]  /*3e20*/  SYNCS.PHASECHK.TRANS64.TRYWAIT P0, [UR7+0x78], R2 ;  /* 0x00007802ff0075a7 */ /* 0x000ea40008001107 */
[----:B--2---:R-:W-:Y:S05]  /*3e30*/  @!P0 BRA `(.L_x_70) ;  /* 0x0000005400a08947 */ /* 0x004fea0003800000 */
.L_x_69:
[----:B------:R-:W-:Y:S02]  /*3e40*/  R2UR UR35, R15 ;  /* 0x000000000f2372ca */ /* 0x000fe400000e0000 */
[----:B------:R-:W-:Y:S02]  /*3e50*/  R2UR UR34, R14 ;  /* 0x000000000e2272ca */ /* 0x000fe400000e0000 */
[----:B------:R-:W-:Y:S02]  /*3e60*/  ISETP.NE.U32.AND P2, PT, RZ, UR4, PT ;  /* 0x00000004ff007c0c */ /* 0x000fe4000bf45070 */
[----:B------:R-:W-:Y:S02]  /*3e70*/  SHF.L.U32 R14, R29, 0x1f, RZ ;  /* 0x0000001f1d0e7819 */ /* 0x000fe400000006ff */
[----:B------:R-:W-:Y:S05]  /*3e80*/  ISETP.NE.AND.EX P2, PT, RZ, UR5, PT, P2 ;  /* 0x00000005ff007c0c */ /* 0x000fea000bf45320 */
[----:B------:R-:W-:Y:S02]  /*3e90*/  USHF.L.U32 UR35, UR35, 0x6, URZ ;  /* 0x0000000623237899 */ /* 0x000fe400080006ff */
[----:B------:R-:W-:Y:S01]  /*3ea0*/  USHF.L.U32 UR34, UR34, 0x8, URZ ;  /* 0x0000000822227899 */ /* 0x000fe200080006ff */
[----:B------:R-:W-:Y:S11]  /*3eb0*/  BRA.U !UP3, `(.L_x_71) ;  /* 0x000000010b347547 */ /* 0x000ff6000b800000 */
[----:B------:R-:W-:Y:S01]  /*3ec0*/  UPLOP3.LUT UP0, UPT, UPT, UPT, UP2, 0x80, 0x8 ;  /* 0x000000000008789c */ /* 0x000fe20003f0f020 */
[----:B--2---:R-:W-:Y:S02]  /*3ed0*/  HFMA2 R0, -RZ, RZ, 0, 5.9604644775390625e-08 ;  /* 0x00000001ff007431 */ /* 0x004fe400000001ff */
[----:B------:R-:W-:Y:S03]  /*3ee0*/  IMAD.MOV.U32 R96, RZ, RZ, 0x1 ;  /* 0x00000001ff607424 */ /* 0x000fe600078e00ff */
[----:B------:R-:W-:Y:S05]  /*3ef0*/  PLOP3.LUT P0, PT, PT, PT, UP0, 0x80, 0x8 ;  /* 0x000000000008781c */ /* 0x000fea0003f0f008 */
[----:B------:R-:W2:Y:S01]  /*3f00*/  @UP0 LDCU.64 UR10, c[0x0][0x888] ;  /* 0x00011100ff0a07ac */ /* 0x000ea20008000a00 */
[----:B------:R-:W-:Y:S07]  /*3f10*/  @UP0 UIMAD UR8, UR36, UR4, URZ ;  /* 0x00000004240802a4 */ /* 0x000fee000f8e02ff */
[----:B------:R-:W-:Y:S01]  /*3f20*/  @!P0 PRMT R96, R0, 0x7610, R96 ;  /* 0x0000761000608816 */ /* 0x000fe20000000060 */
[----:B--2---:R-:W-:Y:S03]  /*3f30*/  @UP0 UIMAD.WIDE UR10, UR8, 0x4, UR10 ;  /* 0x00000004080a08a5 */ /* 0x004fe6000f8e020a */
[----:B------:R-:W2:Y:S03]  /*3f40*/  @!UP0 LDCU UR8, c[0x0][0x880] ;  /* 0x00011000ff0887ac */ /* 0x000ea60008000800 */
[----:B------:R-:W-:Y:S01]  /*3f50*/  IMAD.U32 R8, RZ, RZ, UR10 ;  /* 0x0000000aff087e24 */ /* 0x000fe2000f8e00ff */
[----:B------:R-:W-:Y:S05]  /*3f60*/  MOV R9, UR11 ;  /* 0x0000000b00097c02 */ /* 0x000fea0008000f00 */
[----:B-----5:R3:W5:Y:S02]  /*3f70*/  @P0 LDG.E R49, desc[UR46][R8.64] ;  /* 0x0000002e08310981 */ /* 0x020764000c1e1900 */
[----:B--23--:R-:W-:Y:S07]  /*3f80*/  @!P0 IMAD.U32 R49, RZ, RZ, UR8 ;  /* 0x00000008ff318e24 */ /* 0x00cfee000f8e00ff */
.L_x_71:
[----:B-----5:R-:W-:Y:S01]  /*3f90*/  @!P2 FSETP.EQ.AND P0, PT, R49, RZ, PT ;  /* 0x000000ff3100a20b */ /* 0x020fe20003f02000 */
[----:B------:R-:W-:Y:S01]  /*3fa0*/  @!UPT UIADD3 URZ, UPT, UPT, URZ, URZ, URZ ;  /* 0x000000fffffff290 */ /* 0x000fe2000fffe0ff */
[----:B------:R-:W-:Y:S11]  /*3fb0*/  @!P2 BRA `(.L_x_72) ;  /* 0x000000000014a947 */ /* 0x000ff60003800000 */
[----:B------:R-:W-:Y:S02]  /*3fc0*/  LOP3.LUT P2, RZ, R96, 0xff, RZ, 0xc0, !PT ;  /* 0x000000ff60ff7812 */ /* 0x000fe4000784c0ff */
[----:B------:R-:W-:Y:S04]  /*3fd0*/  PLOP3.LUT P0, PT, PT, PT, UP0, 0x80, 0x8 ;  /* 0x000000000008781c */ /* 0x000fe80003f0f008 */
[----:B------:R-:W-:Y:S07]  /*3fe0*/  PLOP3.LUT P0, PT, P0, PT, PT, 0x8, 0x80 ;  /* 0x000000000080781c */ /* 0x000fee000070e170 */
[----:B------:R-:W-:Y:S11]  /*3ff0*/  @P2 FSETP.EQ.AND P0, PT, R49, RZ, PT ;  /* 0x000000ff3100220b */ /* 0x000ff60003f02000 */
[----:B------:R-:W-:Y:S02]  /*4000*/  @!UPT UIADD3 URZ, UPT, UPT, URZ, URZ, URZ ;  /* 0x000000fffffff290 */ /* 0x000fe4000fffe0ff */
.L_x_72:
[----:B------:R-:W3:Y:S01]  /*4010*/  SYNCS.PHASECHK.TRANS64.TRYWAIT P2, [UR7+0x50], R14 ;  /* 0x0000500eff0075a7 */ /* 0x000ee20008041107 */
[----:B------:R-:W-:Y:S04]  /*4020*/  ELECT P4, URZ, PT ;  /* 0x0000000000ff782f */ /* 0x000fe80003880000 */
[----:B------:R-:W-:Y:S11]  /*4030*/  PLOP3.LUT P4, PT, P0, P4, PT, 0xf2, 0x2f ;  /* 0x00000000002f781c */ /* 0x000ff60000789e72 */
[----:B------:R-:W-:Y:S02]  /*4040*/  @!UPT UIADD3 URZ, UPT, UPT, URZ, URZ, URZ ;  /* 0x000000fffffff290 */ /* 0x000fe4000fffe0ff */
[----:B-1----:R-:W-:Y:S05]  /*4050*/  @!P4 IADD3 R8, P0, PT, R30, 0x580, RZ ;  /* 0x000005801e08c810 */ /* 0x002fea0007f1e0ff */
[----:B--2---:R-:W-:Y:S01]  /*4060*/  @!P4 IMAD.X R2, RZ, RZ, R31, P0 ;  /* 0x000000ffff02c224 */ /* 0x004fe200000e061f */
[----:B---3--:R-:W-:Y:S07]  /*4070*/  @!P2 BRA `(.L_x_73) ;  /* 0x000000540028a947 */ /* 0x008fee0003800000 */
.L_x_152:
[----:B------:R-:W-:Y:S01]  /*4080*/  @!P4 R2UR UR8, R2 ;  /* 0x000000000208c2ca */ /* 0x000fe200000e0000 */
[----:B------:R-:W-:Y:S01]  /*4090*/  VOTEU.ALL UP1, P4 ;  /* 0x0000000000ff7886 */ /* 0x000fe20002020000 */
[----:B------:R-:W-:Y:S01]  /*40a0*/  @!P4 R2UR UR9, R8 ;  /* 0x000000000809c2ca */ /* 0x000fe200000e0000 */
[----:B-1----:R-:W-:Y:S01]  /*40b0*/  @!P4 IMAD.MOV.U32 R0, RZ, RZ, 0x1000 ;  /* 0x00001000ff00c424 */ /* 0x002fe200078e00ff */
[----:B------:R-:W-:Y:S01]  /*40c0*/  UMOV UR10, 0x0 ;  /* 0x00000000000a7882 */ /* 0x000fe20000000000 */
[----:B------:R-:W-:Y:S01]  /*40d0*/  UMOV UR11, 0x10000000 ;  /* 0x10000000000b7882 */ /* 0x000fe20000000000 */
[----:B------:R-:W-:Y:S01]  /*40e0*/  @!UP1 UIADD3 UR32, UPT, UPT, UR7, 0x200, URZ ;  /* 0x0000020007209890 */ /* 0x000fe2000fffe0ff */
[----:B------:R-:W-:Y:S06]  /*40f0*/  VOTEU.ALL UP1, P4 ;  /* 0x0000000000ff7886 */ /* 0x000fec0002020000 */
[----:B------:R-:W-:Y:S01]  /*4100*/  IMAD.U32 R9, RZ, RZ, UR8 ;  /* 0x00000008ff097e24 */ /* 0x000fe2000f8e00ff */
[----:B------:R-:W-:Y:S01]  /*4110*/  UPRMT UR8, UR37, 0x654, UR33 ;  /* 0x0000065425087896 */ /* 0x000fe20008000021 */
[----:B------:R-:W-:Y:S03]  /*4120*/  IMAD.U32 R8, RZ, RZ, UR9 ;  /* 0x00000009ff087e24 */ /* 0x000fe6000f8e00ff */
[----:B------:R-:W-:Y:S02]  /*4130*/  @!P4 R2UR UR15, R9 ;  /* 0x00000000090fc2ca */ /* 0x000fe400000e0000 */
[----:B------:R-:W-:Y:S02]  /*4140*/  @!P4 R2UR UR14, R8 ;  /* 0x00000000080ec2ca */ /* 0x000fe400000e0000 */
[----:B------:R-:W-:Y:S05]  /*4150*/  @!P4 IADD3 R8, P0, PT, R30, 0x580, RZ ;  /* 0x000005801e08c810 */ /* 0x000fea0007f1e0ff */
[----:B------:R-:W-:Y:S06]  /*4160*/  @!P4 IMAD.X R2, RZ, RZ, R31, P0 ;  /* 0x000000ffff02c224 */ /* 0x000fec00000e061f */
[----:B------:R1:W-:Y:S01]  /*4170*/  @!UP1 UTMALDG.3D [UR32], [UR14], desc[UR10] ;  /* 0x00000a200e0095b4 */ /* 0x0003e20008011000 */
[----:B------:R1:W-:Y:S01]  /*4180*/  @!P4 SYNCS.ARRIVE.TRANS64.RED.A0TR RZ, [UR7+0x30], R0 ;  /* 0x00003000ffffc9a7 */ /* 0x0003e20008300407 */
[----:B------:R-:W-:Y:S01]  /*4190*/  SYNCS.ARRIVE.TRANS64.RED.A1T0 RZ, [UR8], RZ ;  /* 0x000000ffffff79a7 */ /* 0x000fe20008100408 */
[----:B------:R-:W2:Y:S02]  /*41a0*/  SYNCS.PHASECHK.TRANS64.TRYWAIT P2, [UR7+0x58], R14 ;  /* 0x0000580eff0075a7 */ /* 0x000ea40008041107 */
[----:B-12---:R-:W-:Y:S05]  /*41b0*/  @!P2 BRA `(.L_x_74) ;  /* 0x0000005000f0a947 */ /* 0x006fea0003800000 */
.L_x_154:
[----:B------:R-:W-:Y:S01]  /*41c0*/  @!P4 R2UR UR8, R2 ;  /* 0x000000000208c2ca */ /* 0x000fe200000e0000 */
[----:B------:R-:W-:Y:S01]  /*41d0*/  VOTEU.ALL UP1, P4 ;  /* 0x0000000000ff7886 */ /* 0x000fe20002020000 */
[----:B------:R-:W-:Y:S01]  /*41e0*/  @!P4 R2UR UR9, R8 ;  /* 0x000000000809c2ca */ /* 0x000fe200000e0000 */
[----:B-1----:R-:W-:Y:S01]  /*41f0*/  @!P4 IMAD.MOV.U32 R0, RZ, RZ, 0x1000 ;  /* 0x00001000ff00c424 */ /* 0x002fe200078e00ff */
[----:B------:R-:W-:Y:S01]  /*4200*/  UMOV UR10, 0x0 ;  /* 0x00000000000a7882 */ /* 0x000fe20000000000 */
[----:B------:R-:W-:Y:S01]  /*4210*/  UMOV UR11, 0x10000000 ;  /* 0x10000000000b7882 */ /* 0x000fe20000000000 */
[----:B------:R-:W-:Y:S02]  /*4220*/  @!UP1 UIADD3 UR26, UPT, UPT, UR34, 0x40, URZ ;  /* 0x00000040221a9890 */ /* 0x000fe4000fffe0ff */
[----:B------:R-:W-:Y:S01]  /*4230*/  @!UP1 UIADD3 UR24, UPT, UPT, UR7, 0x1200, URZ ;  /* 0x0000120007189890 */ /* 0x000fe2000fffe0ff */
[----:B------:R-:W-:Y:S01]  /*4240*/  VOTEU.ALL UP1, P4 ;  /* 0x0000000000ff7886 */ /* 0x000fe20002020000 */
[----:B------:R-:W-:Y:S01]  /*4250*/  UMOV UR27, UR35 ;  /* 0x00000023001b7c82 */ /* 0x000fe20008000000 */
[----:B------:R-:W-:Y:S02]  /*4260*/  UMOV UR28, UR36 ;  /* 0x00000024001c7c82 */ /* 0x000fe40008000000 */
        /* <DEDUP_REMOVED lines=12> */
.L_x_156:
[----:B------:R-:W2:Y:S01]  /*4330*/  LDC.64 R12, c[0x0][0xb18] ;  /* 0x0002c600ff0c7b82 */ /* 0x000ea20000000a00 */
[----:B------:R-:W-:Y:S01]  /*4340*/  @!P4 R2UR UR8, R2 ;  /* 0x000000000208c2ca */ /* 0x000fe200000e0000 */
[----:B------:R-:W-:Y:S01]  /*4350*/  VOTEU.ALL UP1, P4 ;  /* 0x0000000000ff7886 */ /* 0x000fe20002020000 */
[----:B------:R-:W-:Y:S01]  /*4360*/  @!P4 R2UR UR9, R8 ;  /* 0x000000000809c2ca */ /* 0x000fe200000e0000 */
[----:B-1----:R-:W-:Y:S01]  /*4370*/  @!P4 IMAD.MOV.U32 R0, RZ, RZ, 0x1000 ;  /* 0x00001000ff00c424 */ /* 0x002fe200078e00ff */
[----:B------:R-:W-:Y:S03]  /*4380*/  UMOV UR10, 0x0 ;  /* 0x00000000000a7882 */ /* 0x000fe60000000000 */
[----:B------:R-:W1:Y:S01]  /*4390*/  @!P1 LDC R2, c[0x0][0xb0c] ;  /* 0x0002c300ff029b82 */ /* 0x000e620000000800 */
[----:B------:R-:W-:Y:S01]  /*43a0*/  @!UP1 UIADD3 UR18, UPT, UPT, UR34, 0x80, URZ ;  /* 0x0000008022129890 */ /* 0x000fe2000fffe0ff */
[----:B------:R-:W-:Y:S01]  /*43b0*/  @P3 SHF.R.U32.HI R26, RZ, 0x10, R21 ;  /* 0x00000010ff1a3819 */ /* 0x000fe20000011615 */
[----:B------:R-:W-:Y:S01]  /*43c0*/  @!UP1 UIADD3 UR16, UPT, UPT, UR7, 0x2200, URZ ;  /* 0x0000220007109890 */ /* 0x000fe2000fffe0ff */
[----:B------:R-:W-:Y:S01]  /*43d0*/  VIADD R28, R28, 0x1 ;  /* 0x000000011c1c7836 */ /* 0x000fe20000000000 */
[----:B------:R-:W-:Y:S01]  /*43e0*/  VOTEU.ALL UP1, P4 ;  /* 0x0000000000ff7886 */ /* 0x000fe20002020000 */
[----:B------:R-:W-:Y:S01]  /*43f0*/  UMOV UR11, 0x10000000 ;  /* 0x10000000000b7882 */ /* 0x000fe20000000000 */
[----:B------:R-:W-:Y:S01]  /*4400*/  UMOV UR19, UR35 ;  /* 0x0000002300137c82 */ /* 0x000fe20008000000 */
[----:B------:R-:W-:Y:S01]  /*4410*/  IMAD.U32 R9, RZ, RZ, UR8 ;  /* 0x00000008ff097e24 */ /* 0x000fe2000f8e00ff */
[----:B------:R-:W-:Y:S01]  /*4420*/  UMOV UR20, UR36 ;  /* 0x0000002400147c82 */ /* 0x000fe20008000000 */
[----:B------:R-:W-:Y:S01]  /*4430*/  IMAD.U32 R8, RZ, RZ, UR9 ;  /* 0x00000009ff087e24 */ /* 0x000fe2000f8e00ff */
[----:B------:R-:W-:Y:S02]  /*4440*/  UPRMT UR8, UR37, 0x654, UR17 ;  /* 0x0000065425087896 */ /* 0x000fe40008000011 */
[----:B------:R-:W-:Y:S02]  /*4450*/  @!P4 R2UR UR15, R9 ;  /* 0x00000000090fc2ca */ /* 0x000fe400000e0000 */
[----:B------:R-:W-:Y:S02]  /*4460*/  @!P4 R2UR UR14, R8 ;  /* 0x00000000080ec2ca */ /* 0x000fe400000e0000 */
[----:B------:R-:W3:Y:S11]  /*4470*/  LDC.64 R8, c[0x0][0xb10] ;  /* 0x0002c400ff087b82 */ /* 0x000ef60000000a00 */
[----:B------:R1:W-:Y:S01]  /*4480*/  @!UP1 UTMALDG.3D [UR16], [UR14], desc[UR10] ;  /* 0x00000a100e0095b4 */ /* 0x0003e20008011000 */
[----:B------:R5:W-:Y:S01]  /*4490*/  @!P4 SYNCS.ARRIVE.TRANS64.RED.A0TR RZ, [UR7+0x40], R0 ;  /* 0x00004000ffffc9a7 */ /* 0x000be20008300407 */
[C---:B---3--:R-:W-:Y:S01]  /*44a0*/  @!P1 IMAD.HI.U32 R8, R11.reuse, R8, RZ ;  /* 0x000000080b089227 */ /* 0x048fe200078e00ff */
[----:B--2---:R-:W-:Y:S02]  /*44b0*/  @!P1 ISETP.NE.AND P0, PT, R12, 0x1, PT ;  /* 0x000000010c00980c */ /* 0x004fe40003f05270 */
[----:B-1----:R-:W-:Y:S01]  /*44c0*/  @!P1 ISETP.NE.AND P2, PT, R2, 0x1, PT ;  /* 0x000000010200980c */ /* 0x002fe20003f45270 */
[----:B------:R-:W-:Y:S01]  /*44d0*/  SYNCS.ARRIVE.TRANS64.RED.A1T0 RZ, [UR8], RZ ;  /* 0x000000ffffff79a7 */ /* 0x000fe20008100408 */
[C---:B------:R-:W-:Y:S01]  /*44e0*/  @!P1 IMAD.HI.U32 R13, R10.reuse, R13, RZ ;  /* 0x0000000d0a0d9227 */ /* 0x040fe200078e00ff */
[----:B------:R-:W-:Y:S04]  /*44f0*/  @!P1 SHF.R.U32.HI R8, RZ, R9, R8 ;  /* 0x00000009ff089219 */ /* 0x000fe80000011608 */
[----:B------:R-:W-:Y:S01]  /*4500*/  @!P1 SEL R8, R11, R8, !P2 ;  /* 0x000000080b089207 */ /* 0x000fe20005000000 */
[----:B------:R-:W1:Y:S01]  /*4510*/  SYNCS.PHASECHK.TRANS64.TRYWAIT P5, [UR7+0x68], R14 ;  /* 0x0000680eff0075a7 */ /* 0x000e6200080a1107 */
[----:B-----5:R-:W2:Y:S02]  /*4520*/  @!P1 LDC R0, c[0x0][0xb20] ;  /* 0x0002c800ff009b82 */ /* 0x020ea40000000800 */
[----:B--2---:R-:W-:Y:S04]  /*4530*/  @!P1 SHF.R.U32.HI R0, RZ, R0, R13 ;  /* 0x00000000ff009219 */ /* 0x004fe8000001160d */
[----:B------:R-:W-:Y:S05]  /*4540*/  @!P1 SEL R9, R10, R0, !P0 ;  /* 0x000000000a099207 */ /* 0x000fea0004000000 */
[----:B------:R-:W-:Y:S02]  /*4550*/  @!P1 IMAD.IADD R0, R9, 0x1, -R8 ;  /* 0x0000000109009824 */ /* 0x000fe400078e0a08 */
[----:B------:R-:W-:Y:S02]  /*4560*/  @!P1 IMAD.IADD R8, R8, 0x1, -R9 ;  /* 0x0000000108089824 */ /* 0x000fe400078e0a09 */
[----:B------:R-:W-:Y:S02]  /*4570*/  @!P1 IMAD R11, R0, R2, R11 ;  /* 0x00000002000b9224 */ /* 0x000fe400078e020b */
[----:B------:R-:W-:Y:S01]  /*4580*/  @!P1 IMAD R10, R8, R12, R10 ;  /* 0x0000000c080a9224 */ /* 0x000fe200078e020a */
[----:B-1----:R-:W-:Y:S06]  /*4590*/  @!P5 BRA `(.L_x_76) ;  /* 0x000000500028d947 */ /* 0x002fec0003800000 */
.L_x_158:
[----:B------:R-:W-:Y:S01]  /*45a0*/  @!P4 IADD3 R2, P0, PT, R30, 0x580, RZ ;  /* 0x000005801e02c810 */ /* 0x000fe20007f1e0ff */
[----:B------:R-:W-:Y:S01]  /*45b0*/  VOTEU.ALL UP1, P4 ;  /* 0x0000000000ff7886 */ /* 0x000fe20002020000 */
[----:B------:R-:W-:Y:S01]  /*45c0*/  UMOV UR18, 0x0 ;  /* 0x0000000000127882 */ /* 0x000fe20000000000 */
[----:B------:R-:W-:Y:S01]  /*45d0*/  UMOV UR19, 0x10000000 ;  /* 0x1000000000137882 */ /* 0x000fe20000000000 */
[----:B------:R-:W-:Y:S01]  /*45e0*/  @!P4 R2UR UR9, R2 ;  /* 0x000000000209c2ca */ /* 0x000fe200000e0000 */
[----:B-1----:R-:W-:Y:S01]  /*45f0*/  @!P4 IMAD.X R0, RZ, RZ, R31, P0 ;  /* 0x000000ffff00c224 */ /* 0x002fe200000e061f */
[----:B------:R-:W-:Y:S01]  /*4600*/  @!UP1 UIADD3 UR10, UPT, UPT, UR34, 0xc0, URZ ;  /* 0x000000c0220a9890 */ /* 0x000fe2000fffe0ff */
[----:B------:R-:W-:Y:S01]  /*4610*/  ISETP.NE.AND P0, PT, R28, 0x2, PT ;  /* 0x000000021c00780c */ /* 0x000fe20003f05270 */
[----:B------:R-:W-:Y:S01]  /*4620*/  UMOV UR11, UR35 ;  /* 0x00000023000b7c82 */ /* 0x000fe20008000000 */
[----:B------:R-:W-:Y:S01]  /*4630*/  UMOV UR12, UR36 ;  /* 0x00000024000c7c82 */ /* 0x000fe20008000000 */
[----:B------:R-:W-:Y:S01]  /*4640*/  @!P4 R2UR UR8, R0 ;  /* 0x000000000008c2ca */ /* 0x000fe200000e0000 */
[----:B------:R-:W-:Y:S01]  /*4650*/  IMAD.IADD R14, R10, 0x1, R94 ;  /* 0x000000010a0e7824 */ /* 0x000fe200078e025e */
[----:B------:R-:W-:Y:S01]  /*4660*/  @P3 R2UR UR36, R26 ;  /* 0x000000001a2432ca */ /* 0x000fe200000e0000 */
[----:B------:R-:W-:Y:S01]  /*4670*/  IMAD.IADD R15, R11, 0x1, R95 ;  /* 0x000000010b0f7824 */ /* 0x000fe200078e025f */
[----:B------:R-:W-:Y:S02]  /*4680*/  SEL R0, RZ, 0x1, P0 ;  /* 0x00000001ff007807 */ /* 0x000fe40000000000 */
[----:B------:R-:W-:Y:S01]  /*4690*/  LOP3.LUT R29, R29, 0x1, RZ, 0x3c, !PT ;  /* 0x000000011d1d7812 */ /* 0x000fe200078e3cff */
[----:B------:R-:W-:Y:S01]  /*46a0*/  IMAD.U32 R8, RZ, RZ, UR9 ;  /* 0x00000009ff087e24 */ /* 0x000fe2000f8e00ff */
[----:B------:R-:W-:Y:S01]  /*46b0*/  @!UP1 UIADD3 UR9, UPT, UPT, UR7, 0x48, URZ ;  /* 0x0000004807099890 */ /* 0x000fe2000fffe0ff */
[----:B------:R-:W-:Y:S02]  /*46c0*/  LOP3.LUT R27, R27, R0, RZ, 0x3c, !PT ;  /* 0x000000001b1b7212 */ /* 0x000fe400078e3cff */
[----:B------:R-:W-:Y:S02]  /*46d0*/  SEL R28, R28, RZ, P0 ;  /* 0x000000ff1c1c7207 */ /* 0x000fe40000000000 */
[----:B------:R-:W-:Y:S01]  /*46e0*/  IMAD.U32 R9, RZ, RZ, UR8 ;  /* 0x00000008ff097e24 */ /* 0x000fe2000f8e00ff */
[----:B------:R-:W-:Y:S01]  /*46f0*/  @!P4 R2UR UR14, R8 ;  /* 0x00000000080ec2ca */ /* 0x000fe200000e0000 */
[----:B------:R-:W-:Y:S01]  /*4700*/  @!UP1 UIADD3 UR8, UPT, UPT, UR7, 0x3200, URZ ;  /* 0x0000320007089890 */ /* 0x000fe2000fffe0ff */
[----:B------:R-:W-:Y:S02]  /*4710*/  VOTEU.ALL UP1, P4 ;  /* 0x0000000000ff7886 */ /* 0x000fe40002020000 */
[----:B------:R-:W-:Y:S11]  /*4720*/  @!P4 R2UR UR15, R9 ;  /* 0x00000000090fc2ca */ /* 0x000ff600000e0000 */
[----:B------:R-:W-:Y:S02]  /*4730*/  @!UPT UIADD3 URZ, UPT, UPT, URZ, URZ, URZ ;  /* 0x000000fffffff290 */ /* 0x000fe4000fffe0ff */
[----:B------:R2:W-:Y:S01]  /*4740*/  @!UP1 UTMALDG.3D [UR8], [UR14], desc[UR18] ;  /* 0x000012080e0095b4 */ /* 0x0005e20008011000 */
[----:B------:R2:W-:Y:S01]  /*4750*/  @!P4 SYNCS.ARRIVE.TRANS64.RED.A0TR RZ, [UR7+0x48], R25 ;  /* 0x00004819ffffc9a7 */ /* 0x0005e20008300407 */
[----:B------:R-:W-:Y:S01]  /*4760*/  UPLOP3.LUT UP1, UPT, UPT, UPT, UPT, 0x80, 0x8 ;  /* 0x000000000008789c */ /* 0x000fe20003f2f070 */
[----:B------:R-:W-:Y:S01]  /*4770*/  SYNCS.ARRIVE.TRANS64.RED.A1T0 RZ, [UR13], RZ ;  /* 0x000000ffffff79a7 */ /* 0x000fe2000810040d */
[----:B------:R-:W-:Y:S09]  /*4780*/  @P3 BRA `(.L_x_77) ;  /* 0xfffffff000a03947 */ /* 0x000ff2000383ffff */
[----:B------:R-:W-:-:S04]  /*4790*/  SHF.L.U32 R2, R29, 0x1f, RZ ;  /* 0x0000001f1d027819 */ /* 0x000fc800000006ff */
[----:B------:R-:W1:Y:S02]  /*47a0*/  SYNCS.PHASECHK.TRANS64.TRYWAIT P0, [UR7+0x50], R2 ;  /* 0x00005002ff0075a7 */ /* 0x000e640008001107 */
[----:B-1----:R-:W-:Y:S05]  /*47b0*/  @!P0 BRA `(.L_x_78) ;  /* 0x0000004c00b88947 */ /* 0x002fea0003800000 */
.L_x_160:
[----:B------:R-:W3:Y:S02]  /*47c0*/  SYNCS.PHASECHK.TRANS64.TRYWAIT P0, [UR7+0x58], R2 ;  /* 0x00005802ff0075a7 */ /* 0x000ee40008001107 */
[----:B---3--:R-:W-:Y:S05]  /*47d0*/  @!P0 BRA `(.L_x_79) ;  /* 0x0000004c00c88947 */ /* 0x008fea0003800000 */
.L_x_162:
[----:B------:R-:W3:Y:S02]  /*47e0*/  SYNCS.PHASECHK.TRANS64.TRYWAIT P0, [UR7+0x60], R2 ;  /* 0x00006002ff0075a7 */ /* 0x000ee40008001107 */
[----:B---3--:R-:W-:Y:S05]  /*47f0*/  @!P0 BRA `(.L_x_80) ;  /* 0x0000004c00d88947 */ /* 0x008fea0003800000 */
.L_x_164:
[----:B-1----:R-:W-:-:S07]  /*4800*/  MOV R0, UR7 ;  /* 0x0000000700007c02 */ /* 0x002fce0008000f00 */
.L_x_81:
[----:B-1----:R-:W-:-:S04]  /*4810*/  SHF.L.U32 R2, R29, 0x1f, RZ ;  /* 0x0000001f1d027819 */ /* 0x002fc800000006ff */
[----:B------:R1:W3:Y:S03]  /*4820*/  SYNCS.PHASECHK.TRANS64.TRYWAIT P0, [R0+URZ+0x68], R2 ;  /* 0x00006802000075a7 */ /* 0x0002e600080011ff */
[----:B---3--:R-:W-:Y:S05]  /*4830*/  @!P0 NANOSLEEP.SYNCS 0x989680 ;  /* 0x009896800000895d */ /* 0x008fea0003900000 */
[----:B------:R-:W3:Y:S02]  /*4840*/  @!P0 SYNCS.PHASECHK.TRANS64 P0, [R0+URZ+0x68], R2 ;  /* 0x00006802000085a7 */ /* 0x000ee400080010ff */
[----:B--23--:R-:W-:Y:S05]  /*4850*/  @P0 EXIT ;  /* 0x000000000000094d */ /* 0x00cfea0003800000 */
[----:B------:R-:W-:Y:S05]  /*4860*/  BRA `(.L_x_81) ;  /* 0xfffffffc00e87947 */ /* 0x000fea000383ffff */
.L_x_66:
[----:B------:R-:W-:-:S06]  /*4870*/  UISETP.GE.AND UP1, UPT, UR8, 0x4, UPT ;  /* 0x000000040800788c */ /* 0x000fcc000bf26270 */
[----:B------:R-:W-:-:S13]  /*4880*/  PLOP3.LUT P0, PT, PT, PT, UP1, 0x80, 0x8 ;  /* 0x000000000008781c */ /* 0x000fda0003f0f018 */
[----:B------:R-:W-:Y:S05]  /*4890*/  @!P0 EXIT ;  /* 0x000000000000894d */ /* 0x000fea0003800000 */
[----:B------:R-:W-:Y:S01]  /*48a0*/  BAR.SYNC.DEFER_BLOCKING 0x6, 0xa0 ;  /* 0x0182800000007b1d */ /* 0x000fe20000010000 */
[C---:B------:R-:W-:Y:S01]  /*48b0*/  IMAD.SHL.U32 R3, R108.reuse, 0x40, RZ ;  /* 0x000000406c037824 */ /* 0x040fe200078e00ff */
[C---:B------:R-:W-:Y:S01]  /*48c0*/  LOP3.LUT R110, R108.reuse, 0x60, RZ, 0xc0, !PT ;  /* 0x000000606c6e7812 */ /* 0x040fe200078ec0ff */
[C---:B------:R-:W-:Y:S01]  /*48d0*/  IMAD.SHL.U32 R100, R108.reuse, 0x20, RZ ;  /* 0x000000206c647824 */ /* 0x040fe200078e00ff */
[----:B------:R-:W-:Y:S01]  /*48e0*/  CS2R R106, SRZ ;  /* 0x00000000006a7805 */ /* 0x000fe2000001ff00 */
[C---:B------:R-:W-:Y:S01]  /*48f0*/  IMAD.SHL.U32 R4, R108.reuse, 0x2, RZ ;  /* 0x000000026c047824 */ /* 0x040fe200078e00ff */
[----:B------:R-:W-:Y:S02]  /*4900*/  UMOV UR49, 0x400 ;  /* 0x0000040000317882 */ /* 0x000fe40000000000 */
[----:B------:R-:W1:Y:S01]  /*4910*/  LDC R99, c[0x0][0x370] ;  /* 0x0000dc00ff637b82 */ /* 0x000e620000000800 */
[----:B------:R-:W-:Y:S01]  /*4920*/  ULEA UR49, UR37, UR49, 0x18 ;  /* 0x0000003125317291 */ /* 0x000fe2000f8ec0ff */
[----:B------:R-:W-:Y:S01]  /*4930*/  LOP3.LUT R2, R3, 0x180, RZ, 0xc0, !PT ;  /* 0x0000018003027812 */ /* 0x000fe200078ec0ff */
[----:B------:R-:W-:Y:S01]  /*4940*/  IMAD.U32 R46, R108, 0x10000, RZ ;  /* 0x000100006c2e7824 */ /* 0x000fe200078e00ff */
[----:B------:R-:W-:Y:S01]  /*4950*/  LOP3.LUT R100, R100, 0xc00, RZ, 0xc0, !PT ;  /* 0x00000c0064647812 */ /* 0x000fe200078ec0ff */
[----:B------:R-:W-:Y:S01]  /*4960*/  UIADD3 UR4, UPT, UPT, UR49, 0x4200, URZ ;  /* 0x0000420031047890 */ /* 0x000fe2000fffe0ff */
[----:B------:R-:W-:Y:S01]  /*4970*/  LOP3.LUT R4, R2, 0x20, R4, 0xf8, !PT ;  /* 0x0000002002047812 */ /* 0x000fe200078ef804 */
[----:B------:R-:W-:Y:S01]  /*4980*/  IMAD.SHL.U32 R2, R108, 0x8, RZ ;  /* 0x000000086c027824 */ /* 0x000fe200078e00ff */
[----:B------:R-:W2:Y:S01]  /*4990*/  LDC R42, c[0x0][0xb0c] ;  /* 0x0002c300ff2a7b82 */ /* 0x000ea20000000800 */
[----:B------:R-:W-:Y:S01]  /*49a0*/  LOP3.LUT R100, R100, 0x40, R3, 0xf8, !PT ;  /* 0x0000004064647812 */ /* 0x000fe200078ef803 */
[----:B------:R-:W-:Y:S01]  /*49b0*/  IMAD.MOV.U32 R45, RZ, RZ, RZ ;  /* 0x000000ffff2d7224 */ /* 0x000fe200078e00ff */
[----:B------:R-:W-:Y:S01]  /*49c0*/  LOP3.LUT R46, R46, 0x600000, RZ, 0xc0, !PT ;  /* 0x006000002e2e7812 */ /* 0x000fe200078ec0ff */
[----:B------:R-:W-:Y:S01]  /*49d0*/  IMAD.MOV.U32 R112, RZ, RZ, RZ ;  /* 0x000000ffff707224 */ /* 0x000fe200078e00ff */
[----:B------:R-:W-:-:S02]  /*49e0*/  LOP3.LUT R108, R108, 0x2, RZ, 0xc0, !PT ;  /* 0x000000026c6c7812 */ /* 0x000fc400078ec0ff */
[----:B------:R-:W-:Y:S02]  /*49f0*/  CS2R R104, SRZ ;  /* 0x0000000000687805 */ /* 0x000fe4000001ff00 */
[----:B------:R-:W-:Y:S01]  /*4a00*/  LOP3.LUT R2, R4, 0x30, R2, 0x78, !PT ;  /* 0x0000003004027812 */ /* 0x000fe200078e7802 */
[----:B------:R-:W4:Y:S01]  /*4a10*/  LDC R97, c[0x0][0xb20] ;  /* 0x0002c800ff617b82 */ /* 0x000f220000000800 */
[----:B------:R-:W3:Y:S01]  /*4a20*/  LDS R0, [UR49+0x130] ;  /* 0x00013031ff007984 */ /* 0x000ee20008000800 */
[----:B------:R-:W-:Y:S01]  /*4a30*/  LOP3.LUT R100, R100, 0x200, R3, 0xf8, !PT ;  /* 0x0000020064647812 */ /* 0x000fe200078ef803 */
[----:B------:R-:W-:Y:S01]  /*4a40*/  IMAD.MOV R102, RZ, RZ, -R108 ;  /* 0x000000ffff667224 */ /* 0x000fe200078e0a6c */
[----:B------:R-:W1:Y:S01]  /*4a50*/  LDCU.64 UR52, c[0x0][0x348] ;  /* 0x00006900ff3477ac */ /* 0x000e620008000a00 */
[----:B------:R-:W-:Y:S01]  /*4a60*/  IMAD.U32 R109, RZ, RZ, UR4 ;  /* 0x00000004ff6d7e24 */ /* 0x000fe2000f8e00ff */
[----:B------:R-:W-:Y:S02]  /*4a70*/  LOP3.LUT R100, R100, R2, RZ, 0xfc, !PT ;  /* 0x0000000264647212 */ /* 0x000fe400078efcff */
[----:B------:R-:W1:Y:S01]  /*4a80*/  LDC R41, c[0x0][0xb30] ;  /* 0x0002cc00ff297b82 */ /* 0x000e620000000800 */
[----:B------:R-:W1:Y:S01]  /*4a90*/  LDCU.64 UR38, c[0x0][0x888] ;  /* 0x00011100ff2677ac */ /* 0x000e620008000a00 */
[----:B------:R-:W1:Y:S06]  /*4aa0*/  LDCU.64 UR44, c[0x0][0x890] ;  /* 0x00011200ff2c77ac */ /* 0x000e6c0008000a00 */
[----:B------:R-:W1:Y:S01]  /*4ab0*/  LDC.64 R92, c[0x0][0xb10] ;  /* 0x0002c400ff5c7b82 */ /* 0x000e620000000a00 */
[----:B------:R-:W-:-:S07]  /*4ac0*/  UIADD3 UR48, UPT, UPT, UR49, 0x200, URZ ;  /* 0x0000020031307890 */ /* 0x000fce000fffe0ff */
[----:B------:R-:W1:Y:S08]  /*4ad0*/  LDC.64 R38, c[0x0][0xb18] ;  /* 0x0002c600ff267b82 */ /* 0x000e700000000a00 */
[----:B------:R-:W1:Y:S08]  /*4ae0*/  LDC.64 R36, c[0x0][0xb28] ;  /* 0x0002ca00ff247b82 */ /* 0x000e700000000a00 */
[----:B------:R-:W1:Y:S01]  /*4af0*/  LDC.64 R90, c[0x0][0x8b0] ;  /* 0x00022c00ff5a7b82 */ /* 0x000e620000000a00 */
[----:B---3--:R-:W-:-:S07]  /*4b00*/  IMAD.IADD R46, R0, 0x1, R46 ;  /* 0x00000001002e7824 */ /* 0x008fce00078e022e */
[----:B------:R-:W3:Y:S08]  /*4b10*/  LDC.64 R88, c[0x0][0x8a8] ;  /* 0x00022a00ff587b82 */ /* 0x000ef00000000a00 */
[----:B--2-4-:R-:W1:Y:S02]  /*4b20*/  LDC R98, c[0x0][0x374] ;  /* 0x0000dd00ff627b82 */ /* 0x014e640000000800 */
.L_x_123:
[----:B------:R-:W-:Y:S02]  /*4b30*/  LEA R0, R112, UR49, 0x3 ;  /* 0x0000003170007c11 */ /* 0x000fe4000f8e18ff */
[----:B------:R-:W-:Y:S02]  /*4b40*/  SHF.L.U32 R2, R106, 0x1f, RZ ;  /* 0x0000001f6a027819 */ /* 0x000fe400000006ff */
[----:B------:R-:W-:Y:S02]  /*4b50*/  LEA R16, R112, UR49, 0x4 ;  /* 0x0000003170107c11 */ /* 0x000fe4000f8e20ff */
[----:B------:R-:W2:Y:S02]  /*4b60*/  SYNCS.PHASECHK.TRANS64.TRYWAIT P0, [R0+URZ+0x80], R2 ;  /* 0x00008002000075a7 */ /* 0x000ea400080011ff */
[----:B-12---:R-:W-:Y:S05]  /*4b70*/  @!P0 BRA `(.L_x_82) ;  /* 0x0000004c00108947 */ /* 0x006fea0003800000 */
.L_x_165:
[----:B------:R-:W4:Y:S01]  /*4b80*/  LDC.64 R10, c[0x0][0xb10] ;  /* 0x0002c400ff0a7b82 */ /* 0x000f220000000a00 */
[----:B------:R-:W3:Y:S01]  /*4b90*/  LDS.128 R16, [R16+0x110] ;  /* 0x0001100010107984 */ /* 0x000ee20000000c00 */
[----:B-1----:R-:W-:Y:S01]  /*4ba0*/  ISETP.NE.AND P1, PT, R41, 0x1, PT ;  /* 0x000000012900780c */ /* 0x002fe20003f25270 */
[----:B--2---:R-:W-:Y:S01]  /*4bb0*/  VIADD R0, R0, 0x90 ;  /* 0x0000009000007836 */ /* 0x004fe20000000000 */
[----:B------:R-:W-:Y:S04]  /*4bc0*/  ISETP.GE.AND P0, PT, R40, 0x1, PT ;  /* 0x000000012800780c */ /* 0x000fe80003f06270 */
[----:B------:R-:W1:Y:S01]  /*4bd0*/  LDC.64 R8, c[0x0][0xb18] ;  /* 0x0002c600ff087b82 */ /* 0x000e620000000a00 */
[----:B------:R-:W-:Y:S01]  /*4be0*/  PRMT R0, RZ, 0x654, R0 ;  /* 0x00000654ff007816 */ /* 0x000fe20000000000 */
[----:B------:R-:W-:Y:S01]  /*4bf0*/  @!PT LDS RZ, [RZ] ;  /* 0x00000000fffff984 */ /* 0x000fe20000000800 */
[----:B------:R-:W-:Y:S01]  /*4c00*/  @!PT LDS RZ, [RZ] ;  /* 0x00000000fffff984 */ /* 0x000fe20000000800 */
[----:B------:R-:W-:Y:S01]  /*4c10*/  @!PT LDS RZ, [RZ] ;  /* 0x00000000fffff984 */ /* 0x000fe20000000800 */
[----:B------:R-:W-:Y:S01]  /*4c20*/  @!PT LDS RZ, [RZ] ;  /* 0x00000000fffff984 */ /* 0x000fe20000000800 */
[----:B------:R2:W-:Y:S06]  /*4c30*/  MEMBAR.ALL.CTA ;  /* 0x0000000000007992 */ /* 0x0005ec0000008000 */
[----:B--2---:R-:W2:Y:S01]  /*4c40*/  FENCE.VIEW.ASYNC.S ;  /* 0x00000000000073c6 */ /* 0x004ea20000000000 */
[----:B------:R-:W1:Y:S08]  /*4c50*/  @!P1 LDC R12, c[0x0][0xb20] ;  /* 0x0002c800ff0c9b82 */ /* 0x000e700000000800 */
[----:B------:R-:W1:Y:S01]  /*4c60*/  @!P1 LDC R7, c[0x0][0xb0c] ;  /* 0x0002c300ff079b82 */ /* 0x000e620000000800 */
[----:B--2---:R2:W-:Y:S01]  /*4c70*/  SYNCS.ARRIVE.TRANS64.RED.A1T0 RZ, [R0+URZ], RZ ;  /* 0x000000ff00ff79a7 */ /* 0x0045e200081004ff */
[----:B---3--:R-:W-:Y:S04]  /*4c80*/  LOP3.LUT P4, RZ, R18, 0x1, RZ, 0xc0, !PT ;  /* 0x0000000112ff7812 */ /* 0x008fe8000788c0ff */
[----:B------:R-:W-:Y:S09]  /*4c90*/  P2R R111, PR, RZ, 0x10 ;  /* 0x00000010ff6f7803 */ /* 0x000ff20000000000 */
[----:B------:R-:W-:Y:S02]  /*4ca0*/  @P4 MOV R44, R16 ;  /* 0x00000010002c4202 */ /* 0x000fe40000000f00 */
[----:B------:R-:W-:Y:S01]  /*4cb0*/  @P4 LOP3.LUT R43, R17, 0xffff, RZ, 0xc0, !PT ;  /* 0x0000ffff112b4812 */ /* 0x000fe200078ec0ff */
[----:B--2-4-:R-:W-:Y:S06]  /*4cc0*/  @!P0 BRA `(.L_x_83) ;  /* 0x0000000000a48947 */ /* 0x014fec0003800000 */
[----:B------:R-:W-:Y:S01]  /*4cd0*/  IMAD.HI.U32 R0, R98, R39, RZ ;  /* 0x0000002762007227 */ /* 0x000fe200078e00ff */
[----:B------:R-:W-:Y:S02]  /*4ce0*/  ISETP.NE.AND P0, PT, R38, 0x1, PT ;  /* 0x000000012600780c */ /* 0x000fe40003f05270 */
[----:B------:R-:W-:Y:S01]  /*4cf0*/  ISETP.NE.AND P2, PT, R40, 0x1, PT ;  /* 0x000000012800780c */ /* 0x000fe20003f45270 */
[----:B------:R-:W-:Y:S01]  /*4d00*/  IMAD.HI.U32 R4, R99, R92, RZ ;  /* 0x0000005c63047227 */ /* 0x000fe200078e00ff */
[----:B------:R-:W-:Y:S02]  /*4d10*/  SHF.R.U32.HI R0, RZ, R97, R0 ;  /* 0x00000061ff007219 */ /* 0x000fe40000011600 */
[----:B------:R-:W-:Y:S01]  /*4d20*/  ISETP.NE.AND P3, PT, R42, 0x1, PT ;  /* 0x000000012a00780c */ /* 0x000fe20003f65270 */
[----:B------:R-:W-:Y:S01]  /*4d30*/  IMAD.HI.U32 R6, R43, R39, RZ ;  /* 0x000000272b067227 */ /* 0x000fe200078e00ff */
[-C--:B------:R-:W-:Y:S02]  /*4d40*/  SHF.R.U32.HI R4, RZ, R93.reuse, R4 ;  /* 0x0000005dff047219 */ /* 0x080fe40000011604 */
[----:B------:R-:W-:Y:S01]  /*4d50*/  SEL R0, R98, R0, !P0 ;  /* 0x0000000062007207 */ /* 0x000fe20004000000 */
[----:B------:R-:W-:Y:S01]  /*4d60*/  IMAD.HI.U32 R5, R44, R92, RZ ;  /* 0x0000005c2c057227 */ /* 0x000fe200078e00ff */
[----:B------:R-:W-:Y:S03]  /*4d70*/  SEL R4, R99, R4, !P3 ;  /* 0x0000000463047207 */ /* 0x000fe60005800000 */
[-C--:B------:R-:W-:Y:S01]  /*4d80*/  IMAD.HI.U32 R3, R0, R36.reuse, RZ ;  /* 0x0000002400037227 */ /* 0x080fe200078e00ff */
[----:B------:R-:W-:Y:S03]  /*4d90*/  SHF.R.U32.HI R5, RZ, R93, R5 ;  /* 0x0000005dff057219 */ /* 0x000fe60000011605 */
[----:B------:R-:W-:Y:S01]  /*4da0*/  IMAD.HI.U32 R2, R4, R36, RZ ;  /* 0x0000002404027227 */ /* 0x000fe200078e00ff */
[----:B------:R-:W-:Y:S02]  /*4db0*/  @P2 SHF.R.U32.HI R0, RZ, R37, R3 ;  /* 0x00000025ff002219 */ /* 0x000fe40000011603 */
[----:B------:R-:W-:Y:S02]  /*4dc0*/  SHF.R.U32.HI R3, RZ, R97, R6 ;  /* 0x00000061ff037219 */ /* 0x000fe40000011606 */
[----:B------:R-:W-:Y:S01]  /*4dd0*/  @P2 SHF.R.U32.HI R4, RZ, R37, R2 ;  /* 0x00000025ff042219 */ /* 0x000fe20000011602 */
[----:B------:R-:W-:Y:S01]  /*4de0*/  IMAD R0, R40, R0, RZ ;  /* 0x0000000028007224 */ /* 0x000fe200078e02ff */
[----:B------:R-:W-:Y:S02]  /*4df0*/  SEL R3, R43, R3, !P0 ;  /* 0x000000032b037207 */ /* 0x000fe40004000000 */
[----:B------:R-:W-:Y:S01]  /*4e00*/  SEL R2, R44, R5, !P3 ;  /* 0x000000052c027207 */ /* 0x000fe20005800000 */
[----:B------:R-:W-:Y:S01]  /*4e10*/  IMAD R5, R40, R4, RZ ;  /* 0x0000000428057224 */ /* 0x000fe200078e02ff */
[C---:B------:R-:W-:Y:S01]  /*4e20*/  ISETP.GE.AND P0, PT, R3.reuse, R0, PT ;  /* 0x000000000300720c */ /* 0x040fe20003f06270 */
[C---:B------:R-:W-:Y:S03]  /*4e30*/  IMAD.HI.U32 R0, R3.reuse, R36, RZ ;  /* 0x0000002403007227 */ /* 0x040fe600078e00ff */
[C---:B------:R-:W-:Y:S02]  /*4e40*/  ISETP.GE.OR P0, PT, R2.reuse, R5, P0 ;  /* 0x000000050200720c */ /* 0x040fe40000706670 */
[----:B------:R-:W-:Y:S04]  /*4e50*/  SHF.R.U32.HI R0, RZ, R37, R0 ;  /* 0x00000025ff007219 */ /* 0x000fe80000011600 */
[C---:B------:R-:W-:Y:S05]  /*4e60*/  SEL R6, R3.reuse, R0, !P2 ;  /* 0x0000000003067207 */ /* 0x040fea0005000000 */
        /* <DEDUP_REMOVED lines=14> */
[----:B------:R-:W-:Y:S07]  /*4f50*/  IMAD R43, R3, R38, R43 ;  /* 0x00000026032b7224 */ /* 0x000fee00078e022b */
.L_x_83:
[----:B-1----:R-:W-:Y:S01]  /*4f60*/  @!P1 ISETP.NE.AND P0, PT, R8, 0x1, PT ;  /* 0x000000010800980c */ /* 0x002fe20003f05270 */
[----:B------:R-:W-:Y:S01]  /*4f70*/  @!P1 IMAD.HI.U32 R0, R44, R10, RZ ;  /* 0x0000000a2c009227 */ /* 0x000fe200078e00ff */
[----:B------:R-:W-:Y:S01]  /*4f80*/  @!P1 ISETP.NE.AND P2, PT, R7, 0x1, PT ;  /* 0x000000010700980c */ /* 0x000fe20003f45270 */
[----:B------:R-:W-:Y:S01]  /*4f90*/  ULOP3.LUT UP0, URZ, UR48, 0x1b0, URZ, 0xc0, !UPT ;  /* 0x000001b030ff7892 */ /* 0x000fe2000f80c0ff */
[----:B------:R-:W-:Y:S01]  /*4fa0*/  R2UR UR42, R15 ;  /* 0x000000000f2a72ca */ /* 0x000fe200000e0000 */
[C---:B------:R-:W-:Y:S01]  /*4fb0*/  @!P1 IMAD.HI.U32 R2, R43.reuse, R9, RZ ;  /* 0x000000092b029227 */ /* 0x040fe200078e00ff */
[----:B------:R-:W-:Y:S02]  /*4fc0*/  @!P1 SHF.R.U32.HI R0, RZ, R11, R0 ;  /* 0x0000000bff009219 */ /* 0x000fe40000011600 */
[----:B------:R-:W-:Y:S01]  /*4fd0*/  R2UR UR41, R14 ;  /* 0x000000000e2972ca */ /* 0x000fe200000e0000 */
[----:B------:R-:W-:Y:S01]  /*4fe0*/  VIADD R112, R112, 0x1 ;  /* 0x0000000170707836 */ /* 0x000fe20000000000 */
[----:B------:R-:W-:Y:S02]  /*4ff0*/  @!P1 SHF.R.U32.HI R2, RZ, R12, R2 ;  /* 0x0000000cff029219 */ /* 0x000fe40000011602 */
[----:B------:R-:W-:Y:S02]  /*5000*/  @!P1 SEL R3, R44, R0, !P2 ;  /* 0x000000002c039207 */ /* 0x000fe40005000000 */
[----:B------:R-:W-:Y:S02]  /*5010*/  @!P1 SEL R2, R43, R2, !P0 ;  /* 0x000000022b029207 */ /* 0x000fe40004000000 */
[----:B------:R-:W-:Y:S01]  /*5020*/  @P4 SHF.R.U32.HI R103, RZ, 0x10, R17 ;  /* 0x00000010ff674819 */ /* 0x000fe20000011611 */
[----:B------:R-:W-:Y:S02]  /*5030*/  USHF.L.U32 UR42, UR42, 0x6, URZ ;  /* 0x000000062a2a7899 */ /* 0x000fe400080006ff */
[----:B------:R-:W-:Y:S02]  /*5040*/  @!P1 IMAD.IADD R0, R2, 0x1, -R3 ;  /* 0x0000000102009824 */ /* 0x000fe400078e0a03 */
[----:B------:R-:W-:Y:S01]  /*5050*/  @!P1 IMAD.IADD R2, R3, 0x1, -R2 ;  /* 0x0000000103029824 */ /* 0x000fe200078e0a02 */
[----:B------:R-:W-:Y:S01]  /*5060*/  USHF.L.U32 UR41, UR41, 0x8, URZ ;  /* 0x0000000829297899 */ /* 0x000fe200080006ff */
[----:B------:R-:W-:Y:S02]  /*5070*/  @!P1 IMAD R44, R0, R7, R44 ;  /* 0x00000007002c9224 */ /* 0x000fe400078e022c */
[----:B------:R-:W-:Y:S01]  /*5080*/  @!P1 IMAD R43, R2, R8, R43 ;  /* 0x00000008022b9224 */ /* 0x000fe200078e022b */
[----:B------:R-:W-:Y:S08]  /*5090*/  BRA.U !UP0, `(.L_x_84) ;  /* 0x0000000108407547 */ /* 0x000ff0000b800000 */
[----:B------:R-:W1:Y:S01]  /*50a0*/  LDCU.64 UR8, c[0x4][0x88] ;  /* 0x01001100ff0877ac */ /* 0x000e620008000a00 */
[----:B------:R-:W-:Y:S01]  /*50b0*/  MOV R3, 0x0 ;  /* 0x0000000000037802 */ /* 0x000fe20000000f00 */
[----:B------:R-:W-:Y:S02]  /*50c0*/  HFMA2 R12, -RZ, RZ, 0, 5.9604644775390625e-08 ;  /* 0x00000001ff0c7431 */ /* 0x000fe400000001ff */
[----:B------:R-:W-:Y:S02]  /*50d0*/  IMAD.MOV.U32 R8, RZ, RZ, 0x70 ;  /* 0x00000070ff087424 */ /* 0x000fe400078e00ff */
[----:B------:R-:W-:Y:S01]  /*50e0*/  IMAD.MOV.U32 R13, RZ, RZ, RZ ;  /* 0x000000ffff0d7224 */ /* 0x000fe200078e00ff */
[----:B------:R-:W2:Y:S01]  /*50f0*/  LDCU.64 UR6, c[0x4][0x90] ;  /* 0x01001200ff0677ac */ /* 0x000ea20008000a00 */
[----:B------:R-:W3:Y:S01]  /*5100*/  LDC.64 R2, c[0x4][R3] ;  /* 0x0100000003027b82 */ /* 0x000ee20000000a00 */
[----:B------:R-:W4:Y:S01]  /*5110*/  LDCU.64 UR4, c[0x4][0x8] ;  /* 0x01000100ff0477ac */ /* 0x000f220008000a00 */
[----:B-1----:R-:W-:Y:S01]  /*5120*/  MOV R5, UR9 ;  /* 0x0000000900057c02 */ /* 0x002fe20008000f00 */
[----:B------:R-:W-:Y:S01]  /*5130*/  IMAD.U32 R4, RZ, RZ, UR8 ;  /* 0x00000008ff047e24 */ /* 0x000fe2000f8e00ff */
[----:B--2---:R-:W-:Y:S01]  /*5140*/  MOV R7, UR7 ;  /* 0x0000000700077c02 */ /* 0x004fe20008000f00 */
[----:B------:R-:W-:Y:S01]  /*5150*/  IMAD.U32 R6, RZ, RZ, UR6 ;  /* 0x00000006ff067e24 */ /* 0x000fe2000f8e00ff */
[----:B----4-:R-:W-:Y:S01]  /*5160*/  MOV R11, UR5 ;  /* 0x00000005000b7c02 */ /* 0x010fe20008000f00 */
[----:B------:R-:W-:Y:S02]  /*5170*/  IMAD.U32 R10, RZ, RZ, UR4 ;  /* 0x00000004ff0a7e24 */ /* 0x000fe4000f8e00ff */
[----:B------:R-:W-:Y:S07]  /*5180*/  LEPC R20, `(.L_x_84) ;  /* 0x000000001014794e */ /* 0x000fee0000000000 */
[----:B---3-5:R-:W-:Y:S05]  /*5190*/  CALL.ABS.NOINC R2 ;  /* 0x0000000002007343 */ /* 0x028fea0003c00000 */
.L_x_84:
[----:B------:R-:W-:Y:S01]  /*51a0*/  LOP3.LUT P0, RZ, R109, 0x1b0, RZ, 0xc0, !PT ;  /* 0x000001b06dff7812 */ /* 0x000fe2000780c0ff */
[----:B------:R-:W-:Y:S11]  /*51b0*/  BSSY.RECONVERGENT B6, `(.L_x_85) ;  /* 0x0000013000067945 */ /* 0x000ff60003800200 */
[----:B------:R-:W-:Y:S01]  /*51c0*/  @!UPT UIADD3 URZ, UPT, UPT, URZ, URZ, URZ ;  /* 0x000000fffffff290 */ /* 0x000fe2000fffe0ff */
[----:B------:R-:W-:Y:S05]  /*51d0*/  @!P0 BRA `(.L_x_86) ;  /* 0x0000000000408947 */ /* 0x000fea0003800000 */
        /* <DEDUP_REMOVED lines=16> */
.L_x_86:
[----:B------:R-:W-:Y:S05]  /*52e0*/  BSYNC.RECONVERGENT B6 ;  /* 0x0000000000067941 */ /* 0x000fea0003800200 */
.L_x_85:
[----:B------:R-:W-:Y:S01]  /*52f0*/  ISETP.NE.U32.AND P4, PT, R90, RZ, PT ;  /* 0x000000ff5a00720c */ /* 0x000fe20003f85070 */
[----:B------:R-:W-:Y:S01]  /*5300*/  UISETP.NE.AND UP2, UPT, UR50, URZ, UPT ;  /* 0x000000ff3200728c */ /* 0x000fe2000bf45270 */
[----:B------:R-:W-:Y:S01]  /*5310*/  ISETP.NE.U32.AND P2, PT, RZ, UR38, PT ;  /* 0x00000026ff007c0c */ /* 0x000fe2000bf45070 */
[----:B------:R-:W-:Y:S01]  /*5320*/  UISETP.NE.U32.AND UP1, UPT, UR44, URZ, UPT ;  /* 0x000000ff2c00728c */ /* 0x000fe2000bf25070 */
[----:B------:R-:W-:Y:S01]  /*5330*/  ISETP.NE.AND.EX P4, PT, R91, RZ, PT, P4 ;  /* 0x000000ff5b00720c */ /* 0x000fe20003f85340 */
[----:B------:R-:W-:Y:S01]  /*5340*/  UPLOP3.LUT UP0, UPT, UPT, UPT, UPT, 0x40, 0x4 ;  /* 0x000000000004789c */ /* 0x000fe20003f0e870 */
[----:B------:R-:W-:Y:S01]  /*5350*/  ISETP.NE.AND.EX P2, PT, RZ, UR39, PT, P2 ;  /* 0x00000027ff007c0c */ /* 0x000fe2000bf45320 */
[----:B------:R-:W-:Y:S01]  /*5360*/  UISETP.NE.AND.EX UP1, UPT, UR45, URZ, UPT, UP1 ;  /* 0x000000ff2d00728c */ /* 0x000fe2000bf25310 */
[----:B------:R-:W-:Y:S04]  /*5370*/  PLOP3.LUT P1, PT, PT, PT, UP2, 0x80, 0x8 ;  /* 0x000000000008781c */ /* 0x000fe80003f2f028 */
[----:B------:R-:W-:Y:S06]  /*5380*/  @UP2 UPLOP3.LUT UP0, UPT, UPT, UPT, UP1, 0x80, 0x8 ;  /* 0x000000000008289c */ /* 0x000fec0003f0f010 */
[----:B------:R-:W-:Y:S01]  /*5390*/  PLOP3.LUT P0, PT, PT, PT, UP0, 0x80, 0x8 ;  /* 0x000000000008781c */ /* 0x000fe20003f0f008 */
[----:B------:R-:W-:Y:S01]  /*53a0*/  @!UPT UIADD3 URZ, UPT, UPT, URZ, URZ, URZ ;  /* 0x000000fffffff290 */ /* 0x000fe2000fffe0ff */
[----:B------:R-:W-:Y:S11]  /*53b0*/  BRA.U !UP1, `(.L_x_87) ;  /* 0x0000000109387547 */ /* 0x000ff6000b800000 */
[----:B------:R-:W-:Y:S01]  /*53c0*/  UISETP.NE.U32.AND UP0, UPT, UR38, URZ, UPT ;  /* 0x000000ff2600728c */ /* 0x000fe2000bf05070 */
[----:B------:R-:W-:Y:S02]  /*53d0*/  HFMA2 R0, -RZ, RZ, 0, 5.9604644775390625e-08 ;  /* 0x00000001ff007431 */ /* 0x000fe400000001ff */
[----:B------:R-:W-:Y:S01]  /*53e0*/  IMAD.MOV.U32 R96, RZ, RZ, 0x1 ;  /* 0x00000001ff607424 */ /* 0x000fe200078e00ff */
[----:B------:R-:W-:Y:S06]  /*53f0*/  UISETP.NE.AND.EX UP0, UPT, UR39, URZ, UPT, UP0 ;  /* 0x000000ff2700728c */ /* 0x000fec000bf05300 */
[----:B------:R-:W-:Y:S05]  /*5400*/  PLOP3.LUT P3, PT, PT, PT, UP0, 0x80, 0x8 ;  /* 0x000000000008781c */ /* 0x000fea0003f6f008 */
[----:B------:R-:W1:Y:S01]  /*5410*/  @UP0 LDCU.64 UR6, c[0x0][0x888] ;  /* 0x00011100ff0607ac */ /* 0x000e620008000a00 */
[----:B------:R-:W-:Y:S07]  /*5420*/  @UP0 UIMAD UR4, UR36, UR44, URZ ;  /* 0x0000002c240402a4 */ /* 0x000fee000f8e02ff */
[----:B------:R-:W-:Y:S01]  /*5430*/  @!P3 PRMT R96, R0, 0x7610, R96 ;  /* 0x000076100060b816 */ /* 0x000fe20000000060 */
[----:B-1----:R-:W-:Y:S03]  /*5440*/  @UP0 UIMAD.WIDE UR6, UR4, 0x4, UR6 ;  /* 0x00000004040608a5 */ /* 0x002fe6000f8e0206 */
[----:B------:R-:W1:Y:S03]  /*5450*/  @!UP0 LDCU UR4, c[0x0][0x880] ;  /* 0x00011000ff0487ac */ /* 0x000e660008000800 */
[----:B------:R-:W-:Y:S01]  /*5460*/  IMAD.U32 R2, RZ, RZ, UR6 ;  /* 0x00000006ff027e24 */ /* 0x000fe2000f8e00ff */
[----:B------:R-:W-:Y:S05]  /*5470*/  MOV R3, UR7 ;  /* 0x0000000700037c02 */ /* 0x000fea0008000f00 */
[----:B-----5:R2:W5:Y:S02]  /*5480*/  @P3 LDG.E R49, desc[UR46][R2.64] ;  /* 0x0000002e02313981 */ /* 0x020564000c1e1900 */
[----:B-12---:R-:W-:Y:S02]  /*5490*/  @!P3 IMAD.U32 R49, RZ, RZ, UR4 ;  /* 0x00000004ff31be24 */ /* 0x006fe4000f8e00ff */
.L_x_87:
[----:B------:R-:W-:Y:S05]  /*54a0*/  @!P4 BRA `(.L_x_88) ;  /* 0x000000000020c947 */ /* 0x000fea0003800000 */
[----:B------:R-:W-:Y:S04]  /*54b0*/  ISETP.NE.U32.AND P3, PT, R88, RZ, PT ;  /* 0x000000ff5800720c */ /* 0x000fe80003f65070 */
[----:B------:R-:W-:Y:S11]  /*54c0*/  ISETP.NE.AND.EX P3, PT, R89, RZ, PT, P3 ;  /* 0x000000ff5900720c */ /* 0x000ff60003f65330 */
[----:B------:R-:W-:Y:S02]  /*54d0*/  @!UPT UIADD3 URZ, UPT, UPT, URZ, URZ, URZ ;  /* 0x000000fffffff290 */ /* 0x000fe4000fffe0ff */
[----:B------:R-:W1:Y:S01]  /*54e0*/  @P3 LDC.64 R2, c[0x0][0x8a8] ;  /* 0x00022a00ff023b82 */ /* 0x000e620000000a00 */
[----:B------:R-:W-:Y:S04]  /*54f0*/  @P3 IMAD R0, R90, UR36, RZ ;  /* 0x000000245a003c24 */ /* 0x000fe8000f8e02ff */
[----:B-1----:R-:W-:Y:S05]  /*5500*/  @P3 IMAD.WIDE R2, R0, 0x4, R2 ;  /* 0x0000000400023825 */ /* 0x002fea00078e0202 */
[----:B-----5:R1:W5:Y:S02]  /*5510*/  @P3 LDG.E R47, desc[UR46][R2.64] ;  /* 0x0000002e022f3981 */ /* 0x020364000c1e1900 */
[----:B-1----:R-:W2:Y:S02]  /*5520*/  @!P3 LDC R47, c[0x0][0x8a0] ;  /* 0x00022800ff2fbb82 */ /* 0x002ea40000000800 */
.L_x_88:
[----:B-----5:R-:W-:Y:S01]  /*5530*/  FSETP.NEU.AND P4, PT, R49, RZ, PT ;  /* 0x000000ff3100720b */ /* 0x020fe20003f8d000 */
[----:B------:R-:W-:Y:S01]  /*5540*/  BSSY B1, `(.L_x_89) ;  /* 0x0000042000017945 */ /* 0x000fe20003800000 */
[----:B------:R-:W-:Y:S01]  /*5550*/  SEL R5, RZ, 0xffffffff, P2 ;  /* 0xffffffffff057807 */ /* 0x000fe20001000000 */
[----:B------:R-:W-:Y:S01]  /*5560*/  IMAD.MOV.U32 R115, RZ, RZ, 0x1 ;  /* 0x00000001ff737424 */ /* 0x000fe200078e00ff */
[----:B------:R-:W-:Y:S02]  /*5570*/  LOP3.LUT P3, RZ, R96, 0xff, RZ, 0xc0, !PT ;  /* 0x000000ff60ff7812 */ /* 0x000fe4000786c0ff */
[----:B------:R-:W-:Y:S02]  /*5580*/  CS2R R86, SRZ ;  /* 0x0000000000567805 */ /* 0x000fe4000001ff00 */
[----:B------:R-:W-:Y:S02]  /*5590*/  @P1 SEL R0, RZ, 0xffffffff, P4 ;  /* 0xffffffffff001807 */ /* 0x000fe40002000000 */
[----:B------:R-:W-:Y:S02]  /*55a0*/  CS2R R84, SRZ ;  /* 0x0000000000547805 */ /* 0x000fe4000001ff00 */
[----:B------:R-:W-:Y:S02]  /*55b0*/  LEA R2, R105, UR49, 0x3 ;  /* 0x0000003169027c11 */ /* 0x000fe4000f8e18ff */
[----:B------:R-:W-:Y:S02]  /*55c0*/  CS2R R82, SRZ ;  /* 0x0000000000527805 */ /* 0x000fe4000001ff00 */
[----:B------:R-:W-:Y:S02]  /*55d0*/  @P0 SEL R0, R5, R0, !P3 ;  /* 0x0000000005000207 */ /* 0x000fe40005800000 */
[----:B------:R-:W-:Y:S02]  /*55e0*/  CS2R R80, SRZ ;  /* 0x0000000000507805 */ /* 0x000fe4000001ff00 */
[----:B------:R-:W-:Y:S02]  /*55f0*/  LEA R113, R45, UR49, 0x3 ;  /* 0x000000312d717c11 */ /* 0x000fe4000f8e18ff */
[----:B------:R-:W-:Y:S02]  /*5600*/  @P1 LOP3.LUT R0, R0, 0x1, RZ, 0xc0, !PT ;  /* 0x0000000100001812 */ /* 0x000fe400078ec0ff */
[----:B------:R-:W-:Y:S02]  /*5610*/  SHF.L.U32 R3, R107, 0x1f, RZ ;  /* 0x0000001f6b037819 */ /* 0x000fe400000006ff */
[----:B------:R-:W-:Y:S02]  /*5620*/  ISETP.NE.U32.OR P6, PT, R0, 0x1, !P1 ;  /* 0x000000010000780c */ /* 0x000fe40004fc5470 */
[----:B------:R-:W-:Y:S02]  /*5630*/  PLOP3.LUT P2, PT, PT, PT, UP1, 0x80, 0x8 ;  /* 0x000000000008781c */ /* 0x000fe40003f4f018 */
[----:B------:R-:W-:Y:S02]  /*5640*/  LEA.HI R48, R45, R45, RZ, 0x1 ;  /* 0x0000002d2d307211 */ /* 0x000fe400078f08ff */
[----:B------:R-:W-:Y:S02]  /*5650*/  SEL R4, RZ, 0xffffffff, P4 ;  /* 0xffffffffff047807 */ /* 0x000fe40002000000 */
[----:B------:R-:W-:Y:S05]  /*5660*/  P2R R118, PR, RZ, 0x40 ;  /* 0x00000040ff767803 */ /* 0x000fea0000000000 */
[----:B------:R-:W-:Y:S02]  /*5670*/  @P6 SHF.L.U32 R0, R104, 0x1f, RZ ;  /* 0x0000001f68006819 */ /* 0x000fe400000006ff */
[----:B------:R-:W-:Y:S02]  /*5680*/  @P2 SEL R4, R5, R4, !P3 ;  /* 0x0000000405042207 */ /* 0x000fe40005800000 */
[----:B------:R1:W3:Y:S02]  /*5690*/  @P6 SYNCS.PHASECHK.TRANS64.TRYWAIT P1, [R2+URZ+0x30], R0 ;  /* 0x00003000020065a7 */ /* 0x0002e400080211ff */
[----:B------:R-:W-:Y:S04]  /*56a0*/  LOP3.LUT R4, R4, 0x1, RZ, 0xc0, !PT ;  /* 0x0000000104047812 */ /* 0x000fe800078ec0ff */
[----:B------:R-:W-:Y:S04]  /*56b0*/  ISETP.NE.U32.AND P5, PT, R4, 0x1, PT ;  /* 0x000000010400780c */ /* 0x000fe80003fa5070 */
[----:B------:R-:W-:Y:S01]  /*56c0*/  P2R R116, PR, RZ, 0x20 ;  /* 0x00000020ff747803 */ /* 0x000fe20000000000 */
[----:B------:R4:W2:Y:S01]  /*56d0*/  SYNCS.PHASECHK.TRANS64.TRYWAIT P0, [R113+URZ+0xa0], R3 ;  /* 0x0000a003710075a7 */ /* 0x0008a200080011ff */
[C---:B-1----:R-:W-:Y:S01]  /*56e0*/  IMAD.SHL.U32 R0, R48.reuse, 0x80, RZ ;  /* 0x0000008030007824 */ /* 0x042fe200078e00ff */
[----:B------:R-:W-:Y:S04]  /*56f0*/  LOP3.LUT R48, R48, 0xffe, RZ, 0xc0, !PT ;  /* 0x00000ffe30307812 */ /* 0x000fe800078ec0ff */
[----:B------:R-:W-:Y:S01]  /*5700*/  LOP3.LUT R0, R0, 0xffffff00, RZ, 0xc0, !PT ;  /* 0xffffff0000007812 */ /* 0x000fe200078ec0ff */
[----:B------:R-:W-:Y:S04]  /*5710*/  IMAD.IADD R48, R45, 0x1, -R48 ;  /* 0x000000012d307824 */ /* 0x000fe800078e0a30 */
[----:B------:R-:W-:Y:S04]  /*5720*/  IMAD.IADD R0, R46, 0x1, R0 ;  /* 0x000000012e007824 */ /* 0x000fe800078e0200 */
[----:B------:R-:W-:Y:S01]  /*5730*/  IMAD R48, R48, 0x100000, R0 ;  /* 0x0010000030307824 */ /* 0x000fe200078e0200 */
[----:B---3--:R-:W-:Y:S01]  /*5740*/  @P6 SEL R115, RZ, 0x1, !P1 ;  /* 0x00000001ff736807 */ /* 0x008fe20004800000 */
[----:B----4-:R-:W-:Y:S06]  /*5750*/  @!P6 BRA `(.L_x_90) ;  /* 0x000000000080e947 */ /* 0x010fec0003800000 */
[----:B------:R-:W-:Y:S01]  /*5760*/  @P5 IMAD R5, R105, 0x1000, R100 ;  /* 0x0000100069055824 */ /* 0x000fe200078e0264 */
[----:B------:R-:W-:Y:S01]  /*5770*/  ISETP.NE.AND P1, PT, R115, RZ, PT ;  /* 0x000000ff7300720c */ /* 0x000fe20003f25270 */
[----:B------:R-:W-:Y:S01]  /*5780*/  BSSY B0, `(.L_x_91) ;  /* 0x000000b000007945 */ /* 0x000fe20003800000 */
[----:B------:R-:W-:Y:S01]  /*5790*/  CS2R R82, SRZ ;  /* 0x0000000000527805 */ /* 0x000fe2000001ff00 */
[----:B------:R-:W-:Y:S01]  /*57a0*/  @P5 VIADD R4, R5, UR49 ;  /* 0x0000003105045c36 */ /* 0x000fe20008000000 */
[----:B------:R-:W-:Y:S02]  /*57b0*/  CS2R R80, SRZ ;  /* 0x0000000000507805 */ /* 0x000fe4000001ff00 */
[----:B------:R-:W-:Y:S02]  /*57c0*/  CS2R R86, SRZ ;  /* 0x0000000000567805 */ /* 0x000fe4000001ff00 */
[----:B------:R-:W-:Y:S01]  /*57d0*/  CS2R R84, SRZ ;  /* 0x0000000000547805 */ /* 0x000fe2000001ff00 */
[----:B------:R-:W-:Y:S04]  /*57e0*/  @P5 IMAD R4, R108, -0x10, R4 ;  /* 0xfffffff06c045824 */ /* 0x000fe800078e0204 */
[----:B------:R-:W-:Y:S05]  /*57f0*/  @P1 BRA `(.L_x_92) ;  /* 0x00000000000c1947 */ /* 0x000fea0003800000 */
[----:B------:R-:W-:Y:S04]  /*5800*/  SHF.L.U32 R0, R104, 0x1f, RZ ;  /* 0x0000001f68007819 */ /* 0x000fe800000006ff */
[----:B------:R-:W1:Y:S02]  /*5810*/  SYNCS.PHASECHK.TRANS64.TRYWAIT P1, [R2+URZ+0x30], R0 ;  /* 0x00003000020075a7 */ /* 0x000e6400080211ff */
[----:B-1----:R-:W-:Y:S05]  /*5820*/  @!P1 BRA `(.L_x_93) ;  /* 0x0000003c00f89947 */ /* 0x002fea0003800000 */
.L_x_92:
[----:B------:R-:W-:Y:S05]  /*5830*/  BSYNC B0 ;  /* 0x0000000000007941 */ /* 0x000fea0003800000 */
.L_x_91:
[----:B------:R-:W-:Y:S01]  /*5840*/  ISETP.NE.AND P1, PT, R116, RZ, PT ;  /* 0x000000ff7400720c */ /* 0x000fe20003f25270 */
[----:B-1----:R-:W-:Y:S02]  /*5850*/  VIADD R2, R2, 0x50 ;  /* 0x0000005002027836 */ /* 0x002fe40000000000 */
[----:B------:R-:W-:Y:S02]  /*5860*/  IMAD.U32 R0, RZ, RZ, UR37 ;  /* 0x00000025ff007e24 */ /* 0x000fe4000f8e00ff */
[----:B------:R-:W-:Y:S03]  /*5870*/  VIADD R105, R105, 0x1 ;  /* 0x0000000169697836 */ /* 0x000fe60000000000 */
[----:B------:R-:W-:Y:S05]  /*5880*/  PRMT R0, R0, 0x654, R2 ;  /* 0x0000065400007816 */ /* 0x000fea0000000002 */
[----:B------:R1:W3:Y:S04]  /*5890*/  @P1 LDS.128 R80, [R5+UR49+0x200] ;  /* 0x0002003105501984 */ /* 0x0002e80008000c00 */
[----:B------:R1:W4:Y:S01]  /*58a0*/  @P1 LDS.128 R84, [R4+0x210] ;  /* 0x0002100004541984 */ /* 0x0003220000000c00 */
[C---:B------:R-:W-:Y:S01]  /*58b0*/  ISETP.NE.AND P1, PT, R105.reuse, 0x4, PT ;  /* 0x000000046900780c */ /* 0x040fe20003f25270 */
[----:B------:R-:W-:Y:S01]  /*58c0*/  @!PT LDS RZ, [RZ] ;  /* 0x00000000fffff984 */ /* 0x000fe20000000800 */
[----:B------:R-:W-:Y:S01]  /*58d0*/  @!PT LDS RZ, [RZ] ;  /* 0x00000000fffff984 */ /* 0x000fe20000000800 */
[----:B------:R-:W-:Y:S01]  /*58e0*/  @!PT LDS RZ, [RZ] ;  /* 0x00000000fffff984 */ /* 0x000fe20000000800 */
[----:B------:R-:W-:Y:S01]  /*58f0*/  @!PT LDS RZ, [RZ] ;  /* 0x00000000fffff984 */ /* 0x000fe20000000800 */
[----:B------:R5:W-:Y:S06]  /*5900*/  MEMBAR.ALL.CTA ;  /* 0x0000000000007992 */ /* 0x000bec0000008000 */
[----:B-----5:R-:W5:Y:S01]  /*5910*/  FENCE.VIEW.ASYNC.S ;  /* 0x00000000000073c6 */ /* 0x020f620000000000 */
[----:B------:R-:W-:Y:S01]  /*5920*/  SEL R105, R105, RZ, P1 ;  /* 0x000000ff69697207 */ /* 0x000fe20000800000 */
[----:B-----5:R5:W-:Y:S02]  /*5930*/  SYNCS.ARRIVE.TRANS64.RED.A1T0 RZ, [R0+URZ], RZ ;  /* 0x000000ff00ff79a7 */ /* 0x020be400081004ff */
[----:B-----5:R-:W-:Y:S04]  /*5940*/  SEL R0, RZ, 0x1, P1 ;  /* 0x00000001ff007807 */ /* 0x020fe80000800000 */
[----:B-1-3--:R-:W-:Y:S02]  /*5950*/  LOP3.LUT R104, R104, R0, RZ, 0x3c, !PT ;  /* 0x0000000068687212 */ /* 0x00afe400078e3cff */
.L_x_90:
[----:B------:R-:W-:Y:S05]  /*5960*/  BSYNC B1 ;  /* 0x0000000000017941 */ /* 0x000fea0003800000 */
.L_x_89:
[----:B------:R-:W-:Y:S04]  /*5970*/  SHF.R.U32.HI R0, RZ, 0x15, R48 ;  /* 0x00000015ff007819 */ /* 0x000fe80000011630 */
[----:B------:R-:W-:Y:S01]  /*5980*/  LOP3.LUT P1, RZ, R0, 0x3, R101, 0x48, !PT ;  /* 0x0000000300ff7812 */ /* 0x000fe20007824865 */
[----:B------:R-:W-:Y:S01]  /*5990*/  @!UPT UIADD3 URZ, UPT, UPT, URZ, URZ, URZ ;  /* 0x000000fffffff290 */ /* 0x000fe2000fffe0ff */
[----:B--2---:R-:W-:Y:S11]  /*59a0*/  @P0 BRA `(.L_x_94) ;  /* 0x0000000000080947 */ /* 0x004ff60003800000 */
[----:B------:R-:W1:Y:S02]  /*59b0*/  SYNCS.PHASECHK.TRANS64.TRYWAIT P0, [R113+URZ+0xa0], R3 ;  /* 0x0000a003710075a7 */ /* 0x000e6400080011ff */
[----:B-1----:R-:W-:Y:S05]  /*59c0*/  @!P0 BRA `(.L_x_95) ;  /* 0x0000003c00a48947 */ /* 0x002fea0003800000 */
.L_x_94:
[----:B------:R-:W-:Y:S05]  /*59d0*/  @!P1 BRA `(.L_x_96) ;  /* 0x0000000000409947 */ /* 0x000fea0003800000 */
[----:B------:R-:W2:Y:S01]  /*59e0*/  LDCU.64 UR8, c[0x4][0x78] ;  /* 0x01000f00ff0877ac */ /* 0x000ea20008000a00 */
[----:B-1----:R-:W-:Y:S01]  /*59f0*/  MOV R3, 0x0 ;  /* 0x0000000000037802 */ /* 0x002fe20000000f00 */
[----:B------:R-:W-:Y:S02]  /*5a00*/  HFMA2 R12, -RZ, RZ, 0, 5.9604644775390625e-08 ;  /* 0x00000001ff0c7431 */ /* 0x000fe400000001ff */
[----:B------:R-:W-:Y:S02]  /*5a10*/  IMAD.MOV.U32 R8, RZ, RZ, 0x192 ;  /* 0x00000192ff087424 */ /* 0x000fe400078e00ff */
[----:B------:R-:W-:Y:S01]  /*5a20*/  IMAD.MOV.U32 R13, RZ, RZ, RZ ;  /* 0x000000ffff0d7224 */ /* 0x000fe200078e00ff */
[----:B------:R-:W1:Y:S01]  /*5a30*/  LDCU.64 UR6, c[0x4][0x80] ;  /* 0x01001000ff0677ac */ /* 0x000e620008000a00 */
[----:B------:R-:W3:Y:S01]  /*5a40*/  LDC.64 R2, c[0x4][R3] ;  /* 0x0100000003027b82 */ /* 0x000ee20000000a00 */
[----:B------:R-:W5:Y:S01]  /*5a50*/  LDCU.64 UR4, c[0x4][0x18] ;  /* 0x01000300ff0477ac */ /* 0x000f620008000a00 */
[----:B--2---:R-:W-:Y:S01]  /*5a60*/  MOV R5, UR9 ;  /* 0x0000000900057c02 */ /* 0x004fe20008000f00 */
[----:B------:R-:W-:Y:S01]  /*5a70*/  IMAD.U32 R4, RZ, RZ, UR8 ;  /* 0x00000008ff047e24 */ /* 0x000fe2000f8e00ff */
[----:B-1----:R-:W-:Y:S01]  /*5a80*/  MOV R7, UR7 ;  /* 0x0000000700077c02 */ /* 0x002fe20008000f00 */
[----:B------:R-:W-:Y:S01]  /*5a90*/  IMAD.U32 R6, RZ, RZ, UR6 ;  /* 0x00000006ff067e24 */ /* 0x000fe2000f8e00ff */
[----:B-----5:R-:W-:Y:S01]  /*5aa0*/  MOV R11, UR5 ;  /* 0x00000005000b7c02 */ /* 0x020fe20008000f00 */
[----:B------:R-:W-:Y:S02]  /*5ab0*/  IMAD.U32 R10, RZ, RZ, UR4 ;  /* 0x00000004ff0a7e24 */ /* 0x000fe4000f8e00ff */
[----:B------:R-:W-:Y:S07]  /*5ac0*/  LEPC R20, `(.L_x_96) ;  /* 0x000000001014794e */ /* 0x000fee0000000000 */
[----:B---34-:R-:W-:Y:S05]  /*5ad0*/  CALL.ABS.NOINC R2 ;  /* 0x0000000002007343 */ /* 0x018fea0003c00000 */
.L_x_96:
[----:B------:R-:W-:Y:S01]  /*5ae0*/  F2FP.F16.E5M2.UNPACK_B R4, R81 ;  /* 0x00000051ff04723e */ /* 0x000fe200020004ff */
[----:B------:R-:W-:Y:S05]  /*5af0*/  WARPSYNC.ALL ;  /* 0x0000000000007948 */ /* 0x000fea0003800000 */
[----:B------:R-:W-:Y:S01]  /*5b00*/  R2UR UR4, R48 ;  /* 0x00000000300472ca */ /* 0x000fe200000e0000 */
[--C-:B------:R-:W-:Y:S01]  /*5b10*/  HADD2.F32 R53, -RZ, R4.reuse.H0_H0 ;  /* 0x20000004ff357230 */ /* 0x100fe20000004100 */
[-C--:B-1----:R-:W-:Y:S01]  /*5b20*/  F2FP.F16.E5M2.UNPACK_B R3, R80.reuse ;  /* 0x00000050ff03723e */ /* 0x082fe200020004ff */
[----:B------:R-:W-:Y:S01]  /*5b30*/  HADD2.F32 R54, -RZ, R4.H1_H1 ;  /* 0x30000004ff367230 */ /* 0x000fe20000004100 */
[----:B------:R-:W-:Y:S01]  /*5b40*/  F2FP.F16.E5M2.UNPACK_B R0, R80.H1 ;  /* 0x00000050ff00723e */ /* 0x000fe200030004ff */
[----:B------:R-:W-:Y:S01]  /*5b50*/  BSSY.RECONVERGENT B0, `(.L_x_97) ;  /* 0x0000099000007945 */ /* 0x000fe20003800200 */
[----:B------:R-:W-:Y:S01]  /*5b60*/  F2FP.F16.E5M2.UNPACK_B R64, R83.H1 ;  /* 0x00000053ff40723e */ /* 0x000fe200030004ff */
[--C-:B------:R-:W-:Y:S01]  /*5b70*/  HADD2.F32 R2, -RZ, R3.reuse.H0_H0 ;  /* 0x20000003ff027230 */ /* 0x100fe20000004100 */
[----:B----4-:R-:W-:Y:S01]  /*5b80*/  F2FP.F16.E5M2.UNPACK_B R74, R86 ;  /* 0x00000056ff4a723e */ /* 0x010fe200020004ff */
[----:B------:R-:W-:Y:S01]  /*5b90*/  HADD2.F32 R50, -RZ, R3.H1_H1 ;  /* 0x30000003ff327230 */ /* 0x000fe20000004100 */
[----:B------:R-:W-:Y:S01]  /*5ba0*/  F2FP.F16.E5M2.UNPACK_B R3, R81.H1 ;  /* 0x00000051ff03723e */ /* 0x000fe200030004ff */
[--C-:B------:R-:W-:Y:S01]  /*5bb0*/  HADD2.F32 R51, -RZ, R0.reuse.H0_H0 ;  /* 0x20000000ff337230 */ /* 0x100fe20000004100 */
[----:B------:R-:W-:Y:S01]  /*5bc0*/  IADD3 R114, PT, PT, R100, UR49, RZ ;  /* 0x0000003164727c10 */ /* 0x000fe2000fffe0ff */
[----:B------:R-:W-:Y:S01]  /*5bd0*/  HADD2.F32 R52, -RZ, R0.H1_H1 ;  /* 0x30000000ff347230 */ /* 0x000fe20000004100 */
[----:B------:R-:W-:Y:S01]  /*5be0*/  LDTM.16dp32bit_t0_t15.x32 R4, tmem[UR4] ;  /* 0x00000004000479ee */ /* 0x000fe20008a80000 */
[----:B------:R-:W1:Y:S01]  /*5bf0*/  LDTM.16dp32bit_t16_t31.x32 R4, tmem[UR4+0x20] ;  /* 0x00002004000479ee */ /* 0x000e620008aa0000 */
[-C--:B------:R-:W-:Y:S01]  /*5c00*/  F2FP.F16.E5M2.UNPACK_B R0, R82.reuse ;  /* 0x00000052ff00723e */ /* 0x080fe200020004ff */
[--C-:B------:R-:W-:Y:S01]  /*5c10*/  HADD2.F32 R55, -RZ, R3.reuse.H0_H0 ;  /* 0x20000003ff377230 */ /* 0x100fe20000004100 */
[----:B------:R-:W-:Y:S01]  /*5c20*/  SHF.L.U32 R117, R102, 0x4, RZ ;  /* 0x0000000466757819 */ /* 0x000fe200000006ff */
[----:B------:R-:W-:Y:S01]  /*5c30*/  HADD2.F32 R56, -RZ, R3.H1_H1 ;  /* 0x30000003ff387230 */ /* 0x000fe20000004100 */
[----:B------:R-:W-:Y:S01]  /*5c40*/  F2FP.F16.E5M2.UNPACK_B R3, R82.H1 ;  /* 0x00000052ff03723e */ /* 0x000fe200030004ff */
[--C-:B------:R-:W-:Y:S01]  /*5c50*/  HADD2.F32 R57, -RZ, R0.reuse.H0_H0 ;  /* 0x20000000ff397230 */ /* 0x100fe20000004100 */
[----:B------:R-:W-:Y:S01]  /*5c60*/  IADD3 R114, PT, PT, R114, R117, RZ ;  /* 0x0000007572727210 */ /* 0x000fe20007ffe0ff */
[----:B------:R-:W-:Y:S01]  /*5c70*/  HADD2.F32 R58, -RZ, R0.H1_H1 ;  /* 0x30000000ff3a7230 */ /* 0x000fe20000004100 */
[----:B------:R-:W-:Y:S01]  /*5c80*/  F2FP.F16.E5M2.UNPACK_B R0, R83 ;  /* 0x00000053ff00723e */ /* 0x000fe200020004ff */
[--C-:B------:R-:W-:Y:S01]  /*5c90*/  HADD2.F32 R59, -RZ, R3.reuse.H0_H0 ;  /* 0x20000003ff3b7230 */ /* 0x100fe20000004100 */
[----:B------:R-:W-:Y:S01]  /*5ca0*/  ISETP.NE.AND P0, PT, R110, RZ, PT ;  /* 0x000000ff6e00720c */ /* 0x000fe20003f05270 */
[----:B------:R-:W-:Y:S01]  /*5cb0*/  HADD2.F32 R60, -RZ, R3.H1_H1 ;  /* 0x30000003ff3c7230 */ /* 0x000fe20000004100 */
[-C--:B------:R-:W-:Y:S01]  /*5cc0*/  F2FP.F16.E5M2.UNPACK_B R3, R84.reuse ;  /* 0x00000054ff03723e */ /* 0x080fe200020004ff */
[--C-:B------:R-:W-:Y:S01]  /*5cd0*/  HADD2.F32 R61, -RZ, R0.reuse.H0_H0 ;  /* 0x20000000ff3d7230 */ /* 0x100fe20000004100 */
[----:B------:R-:W-:Y:S01]  /*5ce0*/  ISETP.NE.AND P6, PT, R118, RZ, PT ;  /* 0x000000ff7600720c */ /* 0x000fe20003fc5270 */
[----:B------:R-:W-:Y:S01]  /*5cf0*/  HADD2.F32 R62, -RZ, R0.H1_H1 ;  /* 0x30000000ff3e7230 */ /* 0x000fe20000004100 */
[----:B------:R-:W-:Y:S01]  /*5d00*/  F2FP.F16.E5M2.UNPACK_B R0, R84.H1 ;  /* 0x00000054ff00723e */ /* 0x000fe200030004ff */
[--C-:B------:R-:W-:Y:S02]  /*5d10*/  HADD2.F32 R65, -RZ, R3.reuse.H0_H0 ;  /* 0x20000003ff417230 */ /* 0x100fe40000004100 */
[----:B------:R-:W-:Y:S01]  /*5d20*/  HADD2.F32 R66, -RZ, R3.H1_H1 ;  /* 0x30000003ff427230 */ /* 0x000fe20000004100 */
[-C--:B------:R-:W-:Y:S01]  /*5d30*/  F2FP.F16.E5M2.UNPACK_B R3, R85.reuse ;  /* 0x00000055ff03723e */ /* 0x080fe200020004ff */
[--C-:B------:R-:W-:Y:S02]  /*5d40*/  HADD2.F32 R67, -RZ, R0.reuse.H0_H0 ;  /* 0x20000000ff437230 */ /* 0x100fe40000004100 */
[----:B------:R-:W-:Y:S01]  /*5d50*/  HADD2.F32 R68, -RZ, R0.H1_H1 ;  /* 0x30000000ff447230 */ /* 0x000fe20000004100 */
[----:B------:R-:W-:Y:S01]  /*5d60*/  F2FP.F16.E5M2.UNPACK_B R0, R85.H1 ;  /* 0x00000055ff00723e */ /* 0x000fe200030004ff */
[--C-:B------:R-:W-:Y:S02]  /*5d70*/  HADD2.F32 R69, -RZ, R3.reuse.H0_H0 ;  /* 0x20000003ff457230 */ /* 0x100fe40000004100 */
[C---:B-1----:R-:W-:Y:S01]  /*5d80*/  FMUL R7, R47.reuse, R7 ;  /* 0x000000072f077220 */ /* 0x042fe20000400000 */
[----:B------:R-:W-:Y:S01]  /*5d90*/  HADD2.F32 R70, -RZ, R3.H1_H1 ;  /* 0x30000003ff467230 */ /* 0x000fe20000004100 */
[----:B------:R-:W-:Y:S01]  /*5da0*/  F2FP.F16.E5M2.UNPACK_B R3, R86.H1 ;  /* 0x00000056ff03723e */ /* 0x000fe200030004ff */
[--C-:B------:R-:W-:Y:S02]  /*5db0*/  HADD2.F32 R71, -RZ, R0.reuse.H0_H0 ;  /* 0x20000000ff477230 */ /* 0x100fe40000004100 */
[----:B------:R-:W-:Y:S02]  /*5dc0*/  HADD2.F32 R72, -RZ, R0.H1_H1 ;  /* 0x30000000ff487230 */ /* 0x000fe40000004100 */
[----:B------:R-:W-:Y:S01]  /*5dd0*/  FMUL R0, R47, R4 ;  /* 0x000000042f007220 */ /* 0x000fe20000400000 */
[--C-:B------:R-:W-:Y:S01]  /*5de0*/  HADD2.F32 R73, -RZ, R74.reuse.H0_H0 ;  /* 0x2000004aff497230 */ /* 0x100fe20000004100 */
[----:B------:R-:W-:Y:S01]  /*5df0*/  F2FP.F16.E5M2.UNPACK_B R4, R87 ;  /* 0x00000057ff04723e */ /* 0x000fe200020004ff */
[----:B------:R-:W-:Y:S02]  /*5e00*/  HADD2.F32 R74, -RZ, R74.H1_H1 ;  /* 0x3000004aff4a7230 */ /* 0x000fe40000004100 */
[----:B------:R-:W-:Y:S01]  /*5e10*/  FFMA R0, R49, R2, R0 ;  /* 0x0000000231007223 */ /* 0x000fe20000000000 */
[----:B------:R-:W-:Y:S01]  /*5e20*/  FMUL R2, R47, R5 ;  /* 0x000000052f027220 */ /* 0x000fe20000400000 */
[--C-:B------:R-:W-:Y:S01]  /*5e30*/  HADD2.F32 R75, -RZ, R3.reuse.H0_H0 ;  /* 0x20000003ff4b7230 */ /* 0x100fe20000004100 */
[----:B------:R-:W-:Y:S01]  /*5e40*/  F2FP.F16.E5M2.UNPACK_B R5, R87.H1 ;  /* 0x00000057ff05723e */ /* 0x000fe200030004ff */
[----:B------:R-:W-:Y:S02]  /*5e50*/  HADD2.F32 R76, -RZ, R3.H1_H1 ;  /* 0x30000003ff4c7230 */ /* 0x000fe40000004100 */
[----:B------:R-:W-:Y:S01]  /*5e60*/  FFMA R2, R49, R50, R2 ;  /* 0x0000003231027223 */ /* 0x000fe20000000002 */
[--C-:B------:R-:W-:Y:S02]  /*5e70*/  HADD2.F32 R50, -RZ, R4.reuse.H0_H0 ;  /* 0x20000004ff327230 */ /* 0x100fe40000004100 */
[C---:B------:R-:W-:Y:S01]  /*5e80*/  FMUL R3, R47.reuse, R6 ;  /* 0x000000062f037220 */ /* 0x040fe20000400000 */
[--C-:B------:R-:W-:Y:S02]  /*5e90*/  HADD2.F32 R77, -RZ, R5.reuse.H1_H1 ;  /* 0x30000005ff4d7230 */ /* 0x100fe40000004100 */
[C---:B------:R-:W-:Y:S01]  /*5ea0*/  FMUL R6, R47.reuse, R11 ;  /* 0x0000000b2f067220 */ /* 0x040fe20000400000 */
[----:B------:R-:W-:Y:S01]  /*5eb0*/  FMUL R11, R47, R16 ;  /* 0x000000102f0b7220 */ /* 0x000fe20000400000 */
[C---:B------:R-:W-:Y:S01]  /*5ec0*/  FFMA R3, R49.reuse, R51, R3 ;  /* 0x0000003331037223 */ /* 0x040fe20000000003 */
[----:B------:R-:W-:Y:S01]  /*5ed0*/  FFMA R7, R49, R52, R7 ;  /* 0x0000003431077223 */ /* 0x000fe20000000007 */
[----:B------:R-:W-:Y:S02]  /*5ee0*/  HADD2.F32 R51, -RZ, R4.H1_H1 ;  /* 0x30000004ff337230 */ /* 0x000fe40000004100 */
[C---:B------:R-:W-:Y:S01]  /*5ef0*/  FMUL R4, R47.reuse, R9 ;  /* 0x000000092f047220 */ /* 0x040fe20000400000 */
[----:B------:R-:W-:Y:S02]  /*5f00*/  HADD2.F32 R52, -RZ, R5.H0_H0 ;  /* 0x20000005ff347230 */ /* 0x000fe40000004100 */
[----:B------:R-:W-:Y:S01]  /*5f10*/  FMUL R16, R47, R21 ;  /* 0x000000152f107220 */ /* 0x000fe20000400000 */
[----:B------:R-:W-:Y:S01]  /*5f20*/  F2FP.SATFINITE.E5M2.F32.PACK_AB_MERGE_C R78, R7, R3, RZ ;  /* 0x00000003074e723e */ /* 0x000fe200048060ff */
[C---:B------:R-:W-:Y:S01]  /*5f30*/  FMUL R3, R47.reuse, R8 ;  /* 0x000000082f037220 */ /* 0x040fe20000400000 */
[C---:B------:R-:W-:Y:S01]  /*5f40*/  FMUL R7, R47.reuse, R12 ;  /* 0x0000000c2f077220 */ /* 0x040fe20000400000 */
[C---:B------:R-:W-:Y:S01]  /*5f50*/  FMUL R8, R47.reuse, R13 ;  /* 0x0000000d2f087220 */ /* 0x040fe20000400000 */
[----:B------:R-:W-:Y:S01]  /*5f60*/  FMUL R12, R47, R17 ;  /* 0x000000112f0c7220 */ /* 0x000fe20000400000 */
[C---:B------:R-:W-:Y:S01]  /*5f70*/  FFMA R3, R49.reuse, R53, R3 ;  /* 0x0000003531037223 */ /* 0x040fe20000000003 */
[----:B------:R-:W-:Y:S01]  /*5f80*/  FFMA R4, R49, R54, R4 ;  /* 0x0000003631047223 */ /* 0x000fe20000000004 */
[C---:B------:R-:W-:Y:S01]  /*5f90*/  FMUL R5, R47.reuse, R10 ;  /* 0x0000000a2f057220 */ /* 0x040fe20000400000 */
[C---:B------:R-:W-:Y:S01]  /*5fa0*/  FMUL R9, R47.reuse, R14 ;  /* 0x0000000e2f097220 */ /* 0x040fe20000400000 */
[C---:B------:R-:W-:Y:S01]  /*5fb0*/  FMUL R10, R47.reuse, R15 ;  /* 0x0000000f2f0a7220 */ /* 0x040fe20000400000 */
[----:B------:R-:W-:Y:S01]  /*5fc0*/  FMUL R15, R47, R20 ;  /* 0x000000142f0f7220 */ /* 0x000fe20000400000 */
[C---:B------:R-:W-:Y:S01]  /*5fd0*/  FFMA R5, R49.reuse, R55, R5 ;  /* 0x0000003731057223 */ /* 0x040fe20000000005 */
[C---:B------:R-:W-:Y:S01]  /*5fe0*/  FFMA R6, R49.reuse, R56, R6 ;  /* 0x0000003831067223 */ /* 0x040fe20000000006 */
[C---:B------:R-:W-:Y:S01]  /*5ff0*/  FFMA R7, R49.reuse, R57, R7 ;  /* 0x0000003931077223 */ /* 0x040fe20000000007 */
[C---:B------:R-:W-:Y:S01]  /*6000*/  FFMA R8, R49.reuse, R58, R8 ;  /* 0x0000003a31087223 */ /* 0x040fe20000000008 */
[--C-:B------:R-:W-:Y:S02]  /*6010*/  HADD2.F32 R63, -RZ, R64.reuse.H0_H0 ;  /* 0x20000040ff3f7230 */ /* 0x100fe40000004100 */
[C---:B------:R-:W-:Y:S01]  /*6020*/  FFMA R9, R49.reuse, R59, R9 ;  /* 0x0000003b31097223 */ /* 0x040fe20000000009 */
[----:B------:R-:W-:Y:S01]  /*6030*/  F2FP.SATFINITE.E5M2.F32.PACK_AB_MERGE_C R5, R6, R5, RZ ;  /* 0x000000050605723e */ /* 0x000fe200048060ff */
[C---:B------:R-:W-:Y:S01]  /*6040*/  FFMA R10, R49.reuse, R60, R10 ;  /* 0x0000003c310a7223 */ /* 0x040fe2000000000a */
[C---:B------:R-:W-:Y:S01]  /*6050*/  FFMA R11, R49.reuse, R61, R11 ;  /* 0x0000003d310b7223 */ /* 0x040fe2000000000b */
[----:B------:R-:W-:Y:S01]  /*6060*/  FFMA R12, R49, R62, R12 ;  /* 0x0000003e310c7223 */ /* 0x000fe2000000000c */
[C---:B------:R-:W-:Y:S01]  /*6070*/  FMUL R20, R47.reuse, R25 ;  /* 0x000000192f147220 */ /* 0x040fe20000400000 */
[C---:B------:R-:W-:Y:S01]  /*6080*/  FMUL R25, R47.reuse, R30 ;  /* 0x0000001e2f197220 */ /* 0x040fe20000400000 */
[C---:B------:R-:W-:Y:S01]  /*6090*/  FMUL R30, R47.reuse, R35 ;  /* 0x000000232f1e7220 */ /* 0x040fe20000400000 */
[----:B------:R-:W-:Y:S01]  /*60a0*/  F2FP.SATFINITE.E5M2.F32.PACK_AB_MERGE_C R9, R10, R9, RZ ;  /* 0x000000090a09723e */ /* 0x000fe200048060ff */
[----:B------:R-:W-:Y:S02]  /*60b0*/  HADD2.F32 R64, -RZ, R64.H1_H1 ;  /* 0x30000040ff407230 */ /* 0x000fe40000004100 */
[C---:B------:R-:W-:Y:S01]  /*60c0*/  FMUL R13, R47.reuse, R18 ;  /* 0x000000122f0d7220 */ /* 0x040fe20000400000 */
[C---:B------:R-:W-:Y:S01]  /*60d0*/  FMUL R14, R47.reuse, R19 ;  /* 0x000000132f0e7220 */ /* 0x040fe20000400000 */
[C---:B------:R-:W-:Y:S01]  /*60e0*/  FMUL R17, R47.reuse, R22 ;  /* 0x000000162f117220 */ /* 0x040fe20000400000 */
[----:B------:R-:W-:Y:S01]  /*60f0*/  FMUL R18, R47, R23 ;  /* 0x000000172f127220 */ /* 0x000fe20000400000 */
[C---:B------:R-:W-:Y:S01]  /*6100*/  FFMA R13, R49.reuse, R63, R13 ;  /* 0x0000003f310d7223 */ /* 0x040fe2000000000d */
[C---:B------:R-:W-:Y:S01]  /*6110*/  FFMA R14, R49.reuse, R64, R14 ;  /* 0x00000040310e7223 */ /* 0x040fe2000000000e */
[----:B------:R-:W-:Y:S01]  /*6120*/  FFMA R15, R49, R65, R15 ;  /* 0x00000041310f7223 */ /* 0x000fe2000000000f */
[----:B------:R-:W-:Y:S01]  /*6130*/  FMUL R19, R47, R24 ;  /* 0x000000182f137220 */ /* 0x000fe20000400000 */
[C---:B------:R-:W-:Y:S01]  /*6140*/  FFMA R16, R49.reuse, R66, R16 ;  /* 0x0000004231107223 */ /* 0x040fe20000000010 */
[----:B------:R-:W-:Y:S01]  /*6150*/  FFMA R17, R49, R67, R17 ;  /* 0x0000004331117223 */ /* 0x000fe20000000011 */
[----:B------:R-:W-:Y:S01]  /*6160*/  F2FP.SATFINITE.E5M2.F32.PACK_AB_MERGE_C R13, R14, R13, RZ ;  /* 0x0000000d0e0d723e */ /* 0x000fe200048060ff */
[C---:B------:R-:W-:Y:S01]  /*6170*/  FMUL R21, R47.reuse, R26 ;  /* 0x0000001a2f157220 */ /* 0x040fe20000400000 */
[----:B------:R-:W-:Y:S01]  /*6180*/  FMUL R22, R47, R27 ;  /* 0x0000001b2f167220 */ /* 0x000fe20000400000 */
[C---:B------:R-:W-:Y:S01]  /*6190*/  FFMA R18, R49.reuse, R68, R18 ;  /* 0x0000004431127223 */ /* 0x040fe20000000012 */
[----:B------:R-:W-:Y:S01]  /*61a0*/  FFMA R19, R49, R69, R19 ;  /* 0x0000004531137223 */ /* 0x000fe20000000013 */
[----:B------:R-:W-:Y:S01]  /*61b0*/  FMUL R23, R47, R28 ;  /* 0x0000001c2f177220 */ /* 0x000fe20000400000 */
[----:B------:R-:W-:Y:S01]  /*61c0*/  FFMA R20, R49, R70, R20 ;  /* 0x0000004631147223 */ /* 0x000fe20000000014 */
[----:B------:R-:W-:Y:S01]  /*61d0*/  FMUL R24, R47, R29 ;  /* 0x0000001d2f187220 */ /* 0x000fe20000400000 */
[C---:B------:R-:W-:Y:S01]  /*61e0*/  FFMA R21, R49.reuse, R71, R21 ;  /* 0x0000004731157223 */ /* 0x040fe20000000015 */
[----:B------:R-:W-:Y:S01]  /*61f0*/  FFMA R22, R49, R72, R22 ;  /* 0x0000004831167223 */ /* 0x000fe20000000016 */
[C---:B------:R-:W-:Y:S01]  /*6200*/  FMUL R26, R47.reuse, R31 ;  /* 0x0000001f2f1a7220 */ /* 0x040fe20000400000 */
[----:B------:R-:W-:Y:S01]  /*6210*/  FMUL R27, R47, R32 ;  /* 0x000000202f1b7220 */ /* 0x000fe20000400000 */
[----:B------:R-:W-:Y:S01]  /*6220*/  FFMA R23, R49, R73, R23 ;  /* 0x0000004931177223 */ /* 0x000fe20000000017 */
[----:B------:R-:W-:Y:S01]  /*6230*/  FMUL R28, R47, R33 ;  /* 0x000000212f1c7220 */ /* 0x000fe20000400000 */
[----:B------:R-:W-:Y:S01]  /*6240*/  FFMA R24, R49, R74, R24 ;  /* 0x0000004a31187223 */ /* 0x000fe20000000018 */
[----:B------:R-:W-:Y:S01]  /*6250*/  FMUL R29, R47, R34 ;  /* 0x000000222f1d7220 */ /* 0x000fe20000400000 */
[C---:B------:R-:W-:Y:S01]  /*6260*/  FFMA R25, R49.reuse, R75, R25 ;  /* 0x0000004b31197223 */ /* 0x040fe20000000019 */
[C---:B------:R-:W-:Y:S01]  /*6270*/  FFMA R26, R49.reuse, R76, R26 ;  /* 0x0000004c311a7223 */ /* 0x040fe2000000001a */
[C---:B------:R-:W-:Y:S01]  /*6280*/  FFMA R27, R49.reuse, R50, R27 ;  /* 0x00000032311b7223 */ /* 0x040fe2000000001b */
[C---:B------:R-:W-:Y:S01]  /*6290*/  FFMA R28, R49.reuse, R51, R28 ;  /* 0x00000033311c7223 */ /* 0x040fe2000000001c */
[----:B------:R-:W-:Y:S01]  /*62a0*/  F2FP.SATFINITE.E5M2.F32.PACK_AB_MERGE_C R17, R18, R17, RZ ;  /* 0x000000111211723e */ /* 0x000fe200048060ff */
[C---:B------:R-:W-:Y:S01]  /*62b0*/  FFMA R29, R49.reuse, R52, R29 ;  /* 0x00000034311d7223 */ /* 0x040fe2000000001d */
[----:B------:R-:W-:Y:S01]  /*62c0*/  F2FP.SATFINITE.E5M2.F32.PACK_AB_MERGE_C R21, R22, R21, RZ ;  /* 0x000000151615723e */ /* 0x000fe200048060ff */
[----:B------:R-:W-:Y:S01]  /*62d0*/  FFMA R30, R49, R77, R30 ;  /* 0x0000004d311e7223 */ /* 0x000fe2000000001e */
[----:B------:R-:W-:Y:S02]  /*62e0*/  F2FP.SATFINITE.E5M2.F32.PACK_AB_MERGE_C R32, R2, R0, R78 ;  /* 0x000000000220723e */ /* 0x000fe4000480604e */
[----:B------:R-:W-:Y:S02]  /*62f0*/  F2FP.SATFINITE.E5M2.F32.PACK_AB_MERGE_C R33, R4, R3, R5 ;  /* 0x000000030421723e */ /* 0x000fe40004806005 */
[----:B------:R-:W-:Y:S02]  /*6300*/  F2FP.SATFINITE.E5M2.F32.PACK_AB_MERGE_C R34, R8, R7, R9 ;  /* 0x000000070822723e */ /* 0x000fe40004806009 */
[----:B------:R-:W-:Y:S02]  /*6310*/  F2FP.SATFINITE.E5M2.F32.PACK_AB_MERGE_C R35, R12, R11, R13 ;  /* 0x0000000b0c23723e */ /* 0x000fe4000480600d */
[----:B------:R-:W-:Y:S02]  /*6320*/  F2FP.SATFINITE.E5M2.F32.PACK_AB_MERGE_C R16, R16, R15, R17 ;  /* 0x0000000f1010723e */ /* 0x000fe40004806011 */
[----:B------:R-:W-:Y:S01]  /*6330*/  F2FP.SATFINITE.E5M2.F32.PACK_AB_MERGE_C R17, R20, R19, R21 ;  /* 0x000000131411723e */ /* 0x000fe20004806015 */
[----:B------:R1:W-:Y:S01]  /*6340*/  STS.128 [R100+UR49+0x4200], R32 ;  /* 0x0042002064007988 */ /* 0x0003e20008000c31 */
[----:B------:R-:W-:Y:S02]  /*6350*/  F2FP.SATFINITE.E5M2.F32.PACK_AB_MERGE_C R18, R26, R25, RZ ;  /* 0x000000191a12723e */ /* 0x000fe400048060ff */
[----:B------:R-:W-:Y:S02]  /*6360*/  F2FP.SATFINITE.E5M2.F32.PACK_AB_MERGE_C R19, R30, R29, RZ ;  /* 0x0000001d1e13723e */ /* 0x000fe400048060ff */
[----:B------:R-:W-:Y:S02]  /*6370*/  F2FP.SATFINITE.E5M2.F32.PACK_AB_MERGE_C R18, R24, R23, R18 ;  /* 0x000000171812723e */ /* 0x000fe40004806012 */
[----:B------:R-:W-:Y:S02]  /*6380*/  F2FP.SATFINITE.E5M2.F32.PACK_AB_MERGE_C R19, R28, R27, R19 ;  /* 0x0000001b1c13723e */ /* 0x000fe40004806013 */
[----:B------:R-:W-:Y:S02]  /*6390*/  LEA R0, R105, UR49, 0x3 ;  /* 0x0000003169007c11 */ /* 0x000fe4000f8e18ff */
[----:B------:R-:W-:Y:S01]  /*63a0*/  @P6 SHF.L.U32 R2, R104, 0x1f, RZ ;  /* 0x0000001f68026819 */ /* 0x000fe200000006ff */
[----:B------:R1:W-:Y:S01]  /*63b0*/  STS.128 [R114+0x4210], R16 ;  /* 0x0042101072007388 */ /* 0x0003e20000000c00 */
[----:B------:R-:W-:Y:S01]  /*63c0*/  @!PT LDS RZ, [RZ] ;  /* 0x00000000fffff984 */ /* 0x000fe20000000800 */
[----:B------:R-:W-:Y:S01]  /*63d0*/  @!PT LDS RZ, [RZ] ;  /* 0x00000000fffff984 */ /* 0x000fe20000000800 */
[----:B------:R-:W-:Y:S01]  /*63e0*/  @!PT LDS RZ, [RZ] ;  /* 0x00000000fffff984 */ /* 0x000fe20000000800 */
[----:B------:R-:W-:Y:S01]  /*63f0*/  @!PT LDS RZ, [RZ] ;  /* 0x00000000fffff984 */ /* 0x000fe20000000800 */
[----:B------:R2:W-:Y:S07]  /*6400*/  MEMBAR.ALL.CTA ;  /* 0x0000000000007992 */ /* 0x0005ee0000008000 */
[----:B--2---:R-:W2:Y:S02]  /*6410*/  FENCE.VIEW.ASYNC.S ;  /* 0x00000000000073c6 */ /* 0x004ea40000000000 */
[----:B--2---:R-:W-:Y:S06]  /*6420*/  BAR.SYNC.DEFER_BLOCKING 0x1, 0x80 ;  /* 0x0042000000007b1d */ /* 0x004fec0000010000 */
[----:B------:R-:W-:Y:S05]  /*6430*/  @P0 BRA `(.L_x_98) ;  /* 0x0000000000280947 */ /* 0x000fea0003800000 */
[----:B------:R-:W-:Y:S02]  /*6440*/  UIADD3 UR4, UPT, UPT, UR49, 0x4200, URZ ;  /* 0x0000420031047890 */ /* 0x000fe4000fffe0ff */
[----:B------:R-:W-:Y:S01]  /*6450*/  UIADD3 UR6, UP0, UPT, UR52, 0x680, URZ ;  /* 0x0000068034067890 */ /* 0x000fe2000ff1e0ff */
[----:B------:R-:W-:Y:S03]  /*6460*/  UMOV UR43, UR36 ;  /* 0x00000024002b7c82 */ /* 0x000fe60008000000 */
[----:B------:R-:W-:Y:S01]  /*6470*/  MOV R109, UR4 ;  /* 0x00000004006d7c02 */ /* 0x000fe20008000f00 */
[----:B------:R-:W-:Y:S03]  /*6480*/  UIADD3.X UR7, UPT, UPT, URZ, UR53, URZ, UP0, !UPT ;  /* 0x00000035ff077290 */ /* 0x000fe600087fe4ff */
[----:B------:R-:W-:Y:S11]  /*6490*/  R2UR UR40, R109 ;  /* 0x000000006d2872ca */ /* 0x000ff600000e0000 */
[----:B------:R-:W-:Y:S02]  /*64a0*/  @!UPT UIADD3 URZ, UPT, UPT, URZ, URZ, URZ ;  /* 0x000000fffffff290 */ /* 0x000fe4000fffe0ff */
[----:B------:R2:W-:Y:S01]  /*64b0*/  UTMASTG.3D [UR40], [UR6] ;  /* 0x00000028060073b5 */ /* 0x0005e20008010000 */
[----:B------:R0:W-:Y:S01]  /*64c0*/  UTMACMDFLUSH ;  /* 0x00000000000079b7 */ /* 0x0001e20000000000 */
[----:B--2---:R-:W-:Y:S04]  /*64d0*/  DEPBAR.LE SB0, 0x1 ;  /* 0x000080400000791a */ /* 0x004fe80000000000 */
.L_x_98:
[----:B------:R-:W-:Y:S05]  /*64e0*/  BSYNC.RECONVERGENT B0 ;  /* 0x0000000000007941 */ /* 0x000fea0003800200 */
.L_x_97:
[----:B------:R-:W-:Y:S06]  /*64f0*/  BAR.SYNC.DEFER_BLOCKING 0x1, 0x80 ;  /* 0x0042000000007b1d */ /* 0x000fec0000010000 */
[----:B------:R-:W2:Y:S01]  /*6500*/  @P6 SYNCS.PHASECHK.TRANS64.TRYWAIT P0, [R0+URZ+0x30], R2 ;  /* 0x00003002000065a7 */ /* 0x000ea200080011ff */
[----:B------:R-:W-:Y:S01]  /*6510*/  BSSY B1, `(.L_x_99) ;  /* 0x0000021000017945 */ /* 0x000fe20003800000 */
[----:B--2---:R-:W-:Y:S03]  /*6520*/  @P6 SEL R115, RZ, 0x1, !P0 ;  /* 0x00000001ff736807 */ /* 0x004fe60004000000 */
[----:B------:R-:W-:Y:S05]  /*6530*/  @!P6 BRA `(.L_x_100) ;  /* 0x000000000078e947 */ /* 0x000fea0003800000 */
[----:B------:R-:W-:Y:S01]  /*6540*/  ISETP.NE.AND P1, PT, R116, RZ, PT ;  /* 0x000000ff7400720c */ /* 0x000fe20003f25270 */
[----:B------:R-:W-:Y:S01]  /*6550*/  BSSY B0, `(.L_x_101) ;  /* 0x0000009000007945 */ /* 0x000fe20003800000 */
[----:B------:R-:W-:Y:S11]  /*6560*/  ISETP.NE.AND P0, PT, R115, RZ, PT ;  /* 0x000000ff7300720c */ /* 0x000ff60003f05270 */
[----:B------:R-:W-:Y:S05]  /*6570*/  @P1 IMAD R2, R105, 0x1000, R100 ;  /* 0x0000100069021824 */ /* 0x000fea00078e0264 */
[----:B------:R-:W-:Y:S05]  /*6580*/  @P1 IADD3 R4, PT, PT, R2, UR49, RZ ;  /* 0x0000003102041c10 */ /* 0x000fea000fffe0ff */
[----:B------:R-:W-:Y:S01]  /*6590*/  @P1 IMAD.IADD R4, R4, 0x1, R117 ;  /* 0x0000000104041824 */ /* 0x000fe200078e0275 */
[----:B------:R-:W-:Y:S06]  /*65a0*/  @P0 BRA `(.L_x_102) ;  /* 0x00000000000c0947 */ /* 0x000fec0003800000 */
[----:B------:R-:W-:Y:S04]  /*65b0*/  SHF.L.U32 R3, R104, 0x1f, RZ ;  /* 0x0000001f68037819 */ /* 0x000fe800000006ff */
[----:B------:R-:W2:Y:S02]  /*65c0*/  SYNCS.PHASECHK.TRANS64.TRYWAIT P0, [R0+URZ+0x30], R3 ;  /* 0x00003003000075a7 */ /* 0x000ea400080011ff */
[----:B--2---:R-:W-:Y:S05]  /*65d0*/  @!P0 BRA `(.L_x_103) ;  /* 0x0000003000b48947 */ /* 0x004fea0003800000 */
.L_x_102:
[----:B------:R-:W-:Y:S05]  /*65e0*/  BSYNC B0 ;  /* 0x0000000000007941 */ /* 0x000fea0003800000 */
.L_x_101:
[----:B------:R-:W-:Y:S01]  /*65f0*/  ISETP.NE.AND P0, PT, R116, RZ, PT ;  /* 0x000000ff7400720c */ /* 0x000fe20003f05270 */
[----:B------:R-:W-:Y:S11]  /*6600*/  VIADD R105, R105, 0x1 ;  /* 0x0000000169697836 */ /* 0x000ff60000000000 */
[----:B------:R-:W-:Y:S01]  /*6610*/  @!UPT UIADD3 URZ, UPT, UPT, URZ, URZ, URZ ;  /* 0x000000fffffff290 */ /* 0x000fe2000fffe0ff */
[----:B------:R3:W4:Y:S04]  /*6620*/  @P0 LDS.128 R80, [R2+UR49+0x200] ;  /* 0x0002003102500984 */ /* 0x0007280008000c00 */
[----:B------:R1:W1:Y:S01]  /*6630*/  @P0 LDS.128 R84, [R4+0x210] ;  /* 0x0002100004540984 */ /* 0x0002620000000c00 */
        /* <DEDUP_REMOVED lines=8> */
[----:B---3--:R-:W-:Y:S02]  /*66c0*/  VIADD R2, R0, 0x50 ;  /* 0x0000005000027836 */ /* 0x008fe40000000000 */
[----:B--2---:R-:W-:Y:S05]  /*66d0*/  IMAD.U32 R0, RZ, RZ, UR37 ;  /* 0x00000025ff007e24 */ /* 0x004fea000f8e00ff */
[----:B------:R-:W-:Y:S04]  /*66e0*/  PRMT R0, R0, 0x654, R2 ;  /* 0x0000065400007816 */ /* 0x000fe80000000002 */
[----:B-----5:R2:W-:Y:S02]  /*66f0*/  SYNCS.ARRIVE.TRANS64.RED.A1T0 RZ, [R0+URZ], RZ ;  /* 0x000000ff00ff79a7 */ /* 0x0205e400081004ff */
[----:B--2---:R-:W-:Y:S04]  /*6700*/  SEL R0, RZ, 0x1, P0 ;  /* 0x00000001ff007807 */ /* 0x004fe80000000000 */
[----:B-1--4-:R-:W-:Y:S02]  /*6710*/  LOP3.LUT R104, R104, R0, RZ, 0x3c, !PT ;  /* 0x0000000068687212 */ /* 0x012fe400078e3cff */
.L_x_100:
[----:B------:R-:W-:Y:S05]  /*6720*/  BSYNC B1 ;  /* 0x0000000000017941 */ /* 0x000fea0003800000 */
.L_x_99:
[----:B------:R-:W-:Y:S05]  /*6730*/  VIADD R0, R48, 0x40 ;  /* 0x0000004030007836 */ /* 0x000fea0000000000 */
[----:B------:R-:W-:Y:S04]  /*6740*/  SHF.R.U32.HI R0, RZ, 0x15, R0 ;  /* 0x00000015ff007819 */ /* 0x000fe80000011600 */
[----:B------:R-:W-:Y:S11]  /*6750*/  LOP3.LUT P0, RZ, R0, 0x3, R101, 0x48, !PT ;  /* 0x0000000300ff7812 */ /* 0x000ff60007804865 */
[----:B------:R-:W-:Y:S02]  /*6760*/  @!UPT UIADD3 URZ, UPT, UPT, URZ, URZ, URZ ;  /* 0x000000fffffff290 */ /* 0x000fe4000fffe0ff */
[----:B------:R-:W-:Y:S05]  /*6770*/  @!P0 BRA `(.L_x_104) ;  /* 0x0000000000408947 */ /* 0x000fea0003800000 */
[----:B------:R-:W2:Y:S01]  /*6780*/  LDCU.64 UR8, c[0x4][0x78] ;  /* 0x01000f00ff0877ac */ /* 0x000ea20008000a00 */
[----:B------:R-:W-:Y:S01]  /*6790*/  MOV R3, 0x0 ;  /* 0x0000000000037802 */ /* 0x000fe20000000f00 */
[----:B------:R-:W-:Y:S02]  /*67a0*/  HFMA2 R12, -RZ, RZ, 0, 5.9604644775390625e-08 ;  /* 0x00000001ff0c7431 */ /* 0x000fe400000001ff */
[----:B------:R-:W-:Y:S02]  /*67b0*/  IMAD.MOV.U32 R8, RZ, RZ, 0x192 ;  /* 0x00000192ff087424 */ /* 0x000fe400078e00ff */
[----:B------:R-:W-:Y:S01]  /*67c0*/  IMAD.MOV.U32 R13, RZ, RZ, RZ ;  /* 0x000000ffff0d7224 */ /* 0x000fe200078e00ff */
[----:B------:R-:W3:Y:S01]  /*67d0*/  LDCU.64 UR6, c[0x4][0x80] ;  /* 0x01001000ff0677ac */ /* 0x000ee20008000a00 */
[----:B------:R-:W4:Y:S01]  /*67e0*/  LDC.64 R2, c[0x4][R3] ;  /* 0x0100000003027b82 */ /* 0x000f220000000a00 */
[----:B------:R-:W5:Y:S01]  /*67f0*/  LDCU.64 UR4, c[0x4][0x18] ;  /* 0x01000300ff0477ac */ /* 0x000f620008000a00 */
[----:B--2---:R-:W-:Y:S01]  /*6800*/  MOV R5, UR9 ;  /* 0x0000000900057c02 */ /* 0x004fe20008000f00 */
[----:B------:R-:W-:Y:S01]  /*6810*/  IMAD.U32 R4, RZ, RZ, UR8 ;  /* 0x00000008ff047e24 */ /* 0x000fe2000f8e00ff */
[----:B---3--:R-:W-:Y:S01]  /*6820*/  MOV R7, UR7 ;  /* 0x0000000700077c02 */ /* 0x008fe20008000f00 */
[----:B------:R-:W-:Y:S01]  /*6830*/  IMAD.U32 R6, RZ, RZ, UR6 ;  /* 0x00000006ff067e24 */ /* 0x000fe2000f8e00ff */
[----:B-----5:R-:W-:Y:S01]  /*6840*/  MOV R11, UR5 ;  /* 0x00000005000b7c02 */ /* 0x020fe20008000f00 */
[----:B------:R-:W-:Y:S02]  /*6850*/  IMAD.U32 R10, RZ, RZ, UR4 ;  /* 0x00000004ff0a7e24 */ /* 0x000fe4000f8e00ff */
[----:B------:R-:W-:Y:S07]  /*6860*/  LEPC R20, `(.L_x_104) ;  /* 0x000000001014794e */ /* 0x000fee0000000000 */
[----:B-1--4-:R-:W-:Y:S05]  /*6870*/  CALL.ABS.NOINC R2 ;  /* 0x0000000002007343 */ /* 0x012fea0003c00000 */
.L_x_104:
[-C--:B------:R-:W-:Y:S01]  /*6880*/  F2FP.F16.E5M2.UNPACK_B R0, R81.reuse ;  /* 0x00000051ff00723e */ /* 0x080fe200020004ff */
[----:B------:R-:W-:Y:S05]  /*6890*/  WARPSYNC.ALL ;  /* 0x0000000000007948 */ /* 0x000fea0003800000 */
[----:B------:R-:W-:Y:S01]  /*68a0*/  R2UR UR4, R48 ;  /* 0x00000000300472ca */ /* 0x000fe200000e0000 */
[--C-:B------:R-:W-:Y:S01]  /*68b0*/  HADD2.F32 R54, -RZ, R0.reuse.H0_H0 ;  /* 0x20000000ff367230 */ /* 0x100fe20000004100 */
[-C--:B------:R-:W-:Y:S01]  /*68c0*/  F2FP.F16.E5M2.UNPACK_B R2, R80.reuse.H1 ;  /* 0x00000050ff02723e */ /* 0x080fe200030004ff */
[----:B------:R-:W-:Y:S01]  /*68d0*/  HADD2.F32 R55, -RZ, R0.H1_H1 ;  /* 0x30000000ff377230 */ /* 0x000fe20000004100 */
[----:B------:R-:W-:Y:S01]  /*68e0*/  F2FP.F16.E5M2.UNPACK_B R0, R81.H1 ;  /* 0x00000051ff00723e */ /* 0x000fe200030004ff */
[----:B------:R-:W-:Y:S01]  /*68f0*/  BSSY.RECONVERGENT B0, `(.L_x_105) ;  /* 0x0000095000007945 */ /* 0x000fe20003800200 */
[----:B------:R-:W-:Y:S01]  /*6900*/  F2FP.F16.E5M2.UNPACK_B R3, R80 ;  /* 0x00000050ff03723e */ /* 0x000fe200020004ff */
[----:B------:R-:W-:Y:S01]  /*6910*/  HADD2.F32 R52, -RZ, R2.H0_H0 ;  /* 0x20000002ff347230 */ /* 0x000fe20000004100 */
[----:B------:R-:W-:Y:S01]  /*6920*/  ISETP.NE.AND P0, PT, R110, RZ, PT ;  /* 0x000000ff6e00720c */ /* 0x000fe20003f05270 */
[--C-:B------:R-:W-:Y:S01]  /*6930*/  HADD2.F32 R56, -RZ, R0.reuse.H0_H0 ;  /* 0x20000000ff387230 */ /* 0x100fe20000004100 */
[----:B------:R-:W-:Y:S01]  /*6940*/  ISETP.NE.AND P6, PT, R118, RZ, PT ;  /* 0x000000ff7600720c */ /* 0x000fe20003fc5270 */
[----:B------:R-:W-:Y:S01]  /*6950*/  HADD2.F32 R57, -RZ, R0.H1_H1 ;  /* 0x30000000ff397230 */ /* 0x000fe20000004100 */
[-C--:B------:R-:W-:Y:S01]  /*6960*/  F2FP.F16.E5M2.UNPACK_B R0, R83.reuse ;  /* 0x00000053ff00723e */ /* 0x080fe200020004ff */
[----:B-1----:R-:W-:Y:S01]  /*6970*/  LDTM.16dp32bit_t0_t15.x32 R4, tmem[UR4+0x40] ;  /* 0x00004004000479ee */ /* 0x002fe20008a80000 */
[----:B------:R-:W1:Y:S01]  /*6980*/  LDTM.16dp32bit_t16_t31.x32 R4, tmem[UR4+0x60] ;  /* 0x00006004000479ee */ /* 0x000e620008aa0000 */
[----:B------:R-:W-:Y:S01]  /*6990*/  HADD2.F32 R53, -RZ, R2.H1_H1 ;  /* 0x30000002ff357230 */ /* 0x000fe20000004100 */
[----:B------:R-:W-:Y:S01]  /*69a0*/  F2FP.F16.E5M2.UNPACK_B R2, R82.H1 ;  /* 0x00000052ff02723e */ /* 0x000fe200030004ff */
[--C-:B------:R-:W-:Y:S02]  /*69b0*/  HADD2.F32 R50, -RZ, R3.reuse.H0_H0 ;  /* 0x20000003ff327230 */ /* 0x100fe40000004100 */
[--C-:B------:R-:W-:Y:S02]  /*69c0*/  HADD2.F32 R62, -RZ, R0.reuse.H0_H0 ;  /* 0x20000000ff3e7230 */ /* 0x100fe40000004100 */
[----:B------:R-:W-:Y:S01]  /*69d0*/  HADD2.F32 R63, -RZ, R0.H1_H1 ;  /* 0x30000000ff3f7230 */ /* 0x000fe20000004100 */
[----:B------:R-:W-:Y:S01]  /*69e0*/  F2FP.F16.E5M2.UNPACK_B R0, R84.H1 ;  /* 0x00000054ff00723e */ /* 0x000fe200030004ff */
[--C-:B------:R-:W-:Y:S02]  /*69f0*/  HADD2.F32 R60, -RZ, R2.reuse.H0_H0 ;  /* 0x20000002ff3c7230 */ /* 0x100fe40000004100 */
[----:B------:R-:W-:Y:S01]  /*6a00*/  HADD2.F32 R61, -RZ, R2.H1_H1 ;  /* 0x30000002ff3d7230 */ /* 0x000fe20000004100 */
[----:B------:R-:W-:Y:S01]  /*6a10*/  F2FP.F16.E5M2.UNPACK_B R2, R83.H1 ;  /* 0x00000053ff02723e */ /* 0x000fe200030004ff */
[----:B------:R-:W-:Y:S01]  /*6a20*/  HADD2.F32 R51, -RZ, R3.H1_H1 ;  /* 0x30000003ff337230 */ /* 0x000fe20000004100 */
[----:B------:R-:W-:Y:S01]  /*6a30*/  F2FP.F16.E5M2.UNPACK_B R3, R82 ;  /* 0x00000052ff03723e */ /* 0x000fe200020004ff */
[--C-:B------:R-:W-:Y:S02]  /*6a40*/  HADD2.F32 R68, -RZ, R0.reuse.H0_H0 ;  /* 0x20000000ff447230 */ /* 0x100fe40000004100 */
[----:B------:R-:W-:Y:S01]  /*6a50*/  HADD2.F32 R69, -RZ, R0.H1_H1 ;  /* 0x30000000ff457230 */ /* 0x000fe20000004100 */
[-C--:B------:R-:W-:Y:S01]  /*6a60*/  F2FP.F16.E5M2.UNPACK_B R0, R85.reuse.H1 ;  /* 0x00000055ff00723e */ /* 0x080fe200030004ff */
[--C-:B------:R-:W-:Y:S02]  /*6a70*/  HADD2.F32 R64, -RZ, R2.reuse.H0_H0 ;  /* 0x20000002ff407230 */ /* 0x100fe40000004100 */
[----:B------:R-:W-:Y:S01]  /*6a80*/  HADD2.F32 R65, -RZ, R2.H1_H1 ;  /* 0x30000002ff417230 */ /* 0x000fe20000004100 */
[----:B------:R-:W-:Y:S01]  /*6a90*/  F2FP.F16.E5M2.UNPACK_B R2, R85 ;  /* 0x00000055ff02723e */ /* 0x000fe200020004ff */
[--C-:B------:R-:W-:Y:S02]  /*6aa0*/  HADD2.F32 R58, -RZ, R3.reuse.H0_H0 ;  /* 0x20000003ff3a7230 */ /* 0x100fe40000004100 */
[C---:B-1----:R-:W-:Y:S01]  /*6ab0*/  FMUL R7, R47.reuse, R7 ;  /* 0x000000072f077220 */ /* 0x042fe20000400000 */
[----:B------:R-:W-:Y:S01]  /*6ac0*/  HADD2.F32 R59, -RZ, R3.H1_H1 ;  /* 0x30000003ff3b7230 */ /* 0x000fe20000004100 */
[----:B------:R-:W-:Y:S01]  /*6ad0*/  F2FP.F16.E5M2.UNPACK_B R3, R84 ;  /* 0x00000054ff03723e */ /* 0x000fe200020004ff */
[--C-:B------:R-:W-:Y:S02]  /*6ae0*/  HADD2.F32 R72, -RZ, R0.reuse.H0_H0 ;  /* 0x20000000ff487230 */ /* 0x100fe40000004100 */
[C---:B------:R-:W-:Y:S01]  /*6af0*/  FMUL R11, R47.reuse, R11 ;  /* 0x0000000b2f0b7220 */ /* 0x040fe20000400000 */
[----:B------:R-:W-:Y:S01]  /*6b00*/  HADD2.F32 R73, -RZ, R0.H1_H1 ;  /* 0x30000000ff497230 */ /* 0x000fe20000004100 */
[----:B------:R-:W-:Y:S01]  /*6b10*/  F2FP.F16.E5M2.UNPACK_B R0, R87 ;  /* 0x00000057ff00723e */ /* 0x000fe200020004ff */
[--C-:B------:R-:W-:Y:S02]  /*6b20*/  HADD2.F32 R70, -RZ, R2.reuse.H0_H0 ;  /* 0x20000002ff467230 */ /* 0x100fe40000004100 */
[C---:B------:R-:W-:Y:S01]  /*6b30*/  FMUL R15, R47.reuse, R15 ;  /* 0x0000000f2f0f7220 */ /* 0x040fe20000400000 */
[----:B------:R-:W-:Y:S01]  /*6b40*/  HADD2.F32 R71, -RZ, R2.H1_H1 ;  /* 0x30000002ff477230 */ /* 0x000fe20000004100 */
[-C--:B------:R-:W-:Y:S01]  /*6b50*/  F2FP.F16.E5M2.UNPACK_B R2, R86.reuse.H1 ;  /* 0x00000056ff02723e */ /* 0x080fe200030004ff */
[--C-:B------:R-:W-:Y:S02]  /*6b60*/  HADD2.F32 R66, -RZ, R3.reuse.H0_H0 ;  /* 0x20000003ff427230 */ /* 0x100fe40000004100 */
[----:B------:R-:W-:Y:S01]  /*6b70*/  HADD2.F32 R67, -RZ, R3.H1_H1 ;  /* 0x30000003ff437230 */ /* 0x000fe20000004100 */
[----:B------:R-:W-:Y:S01]  /*6b80*/  F2FP.F16.E5M2.UNPACK_B R3, R86 ;  /* 0x00000056ff03723e */ /* 0x000fe200020004ff */
[--C-:B------:R-:W-:Y:S02]  /*6b90*/  HADD2.F32 R78, -RZ, R0.reuse.H0_H0 ;  /* 0x20000000ff4e7230 */ /* 0x100fe40000004100 */
[----:B------:R-:W-:Y:S02]  /*6ba0*/  HADD2.F32 R79, -RZ, R0.H1_H1 ;  /* 0x30000000ff4f7230 */ /* 0x000fe40000004100 */
[C---:B------:R-:W-:Y:S01]  /*6bb0*/  FMUL R0, R47.reuse, R4 ;  /* 0x000000042f007220 */ /* 0x040fe20000400000 */
[--C-:B------:R-:W-:Y:S02]  /*6bc0*/  HADD2.F32 R76, -RZ, R2.reuse.H0_H0 ;  /* 0x20000002ff4c7230 */ /* 0x100fe40000004100 */
[----:B------:R-:W-:Y:S01]  /*6bd0*/  FMUL R4, R47, R8 ;  /* 0x000000082f047220 */ /* 0x000fe20000400000 */
[----:B------:R-:W-:Y:S02]  /*6be0*/  HADD2.F32 R77, -RZ, R2.H1_H1 ;  /* 0x30000002ff4d7230 */ /* 0x000fe40000004100 */
[----:B------:R-:W-:Y:S01]  /*6bf0*/  FFMA R0, R49, R50, R0 ;  /* 0x0000003231007223 */ /* 0x000fe20000000000 */
[--C-:B------:R-:W-:Y:S02]  /*6c00*/  HADD2.F32 R74, -RZ, R3.reuse.H0_H0 ;  /* 0x20000003ff4a7230 */ /* 0x100fe40000004100 */
[C---:B------:R-:W-:Y:S01]  /*6c10*/  FMUL R2, R47.reuse, R5 ;  /* 0x000000052f027220 */ /* 0x040fe20000400000 */
[----:B------:R-:W-:Y:S02]  /*6c20*/  HADD2.F32 R75, -RZ, R3.H1_H1 ;  /* 0x30000003ff4b7230 */ /* 0x000fe40000004100 */
[C---:B------:R-:W-:Y:S01]  /*6c30*/  FMUL R5, R47.reuse, R9 ;  /* 0x000000092f057220 */ /* 0x040fe20000400000 */
[----:B------:R-:W-:Y:S01]  /*6c40*/  FMUL R8, R47, R12 ;  /* 0x0000000c2f087220 */ /* 0x000fe20000400000 */
[----:B------:R-:W-:Y:S01]  /*6c50*/  FFMA R2, R49, R51, R2 ;  /* 0x0000003331027223 */ /* 0x000fe20000000002 */
[C---:B------:R-:W-:Y:S01]  /*6c60*/  FMUL R9, R47.reuse, R13 ;  /* 0x0000000d2f097220 */ /* 0x040fe20000400000 */
[C---:B------:R-:W-:Y:S01]  /*6c70*/  FMUL R12, R47.reuse, R21 ;  /* 0x000000152f0c7220 */ /* 0x040fe20000400000 */
[C---:B------:R-:W-:Y:S01]  /*6c80*/  FMUL R21, R47.reuse, R30 ;  /* 0x0000001e2f157220 */ /* 0x040fe20000400000 */
[C---:B------:R-:W-:Y:S01]  /*6c90*/  FMUL R13, R47.reuse, R22 ;  /* 0x000000162f0d7220 */ /* 0x040fe20000400000 */
[C---:B------:R-:W-:Y:S01]  /*6ca0*/  FMUL R22, R47.reuse, R31 ;  /* 0x0000001f2f167220 */ /* 0x040fe20000400000 */
        /* <DEDUP_REMOVED lines=8> */
[C---:B------:R-:W-:Y:S01]  /*6d30*/  FFMA R6, R49.reuse, R56, R6 ;  /* 0x0000003831067223 */ /* 0x040fe20000000006 */
[C---:B------:R-:W-:Y:S01]  /*6d40*/  FFMA R11, R49.reuse, R57, R11 ;  /* 0x00000039310b7223 */ /* 0x040fe2000000000b */
[C---:B------:R-:W-:Y:S01]  /*6d50*/  FFMA R8, R49.reuse, R58, R8 ;  /* 0x0000003a31087223 */ /* 0x040fe20000000008 */
[----:B------:R-:W-:Y:S01]  /*6d60*/  FFMA R9, R49, R59, R9 ;  /* 0x0000003b31097223 */ /* 0x000fe20000000009 */
[----:B------:R-:W-:Y:S01]  /*6d70*/  F2FP.SATFINITE.E5M2.F32.PACK_AB_MERGE_C R52, R7, R3, RZ ;  /* 0x000000030734723e */ /* 0x000fe200048060ff */
[----:B------:R-:W-:Y:S01]  /*6d80*/  FFMA R10, R49, R60, R10 ;  /* 0x0000003c310a7223 */ /* 0x000fe2000000000a */
[----:B------:R-:W-:Y:S01]  /*6d90*/  F2FP.SATFINITE.E5M2.F32.PACK_AB_MERGE_C R53, R11, R6, RZ ;  /* 0x000000060b35723e */ /* 0x000fe200048060ff */
[----:B------:R-:W-:Y:S01]  /*6da0*/  FFMA R15, R49, R61, R15 ;  /* 0x0000003d310f7223 */ /* 0x000fe2000000000f */
[C---:B------:R-:W-:Y:S01]  /*6db0*/  FMUL R3, R47.reuse, R16 ;  /* 0x000000102f037220 */ /* 0x040fe20000400000 */
[C---:B------:R-:W-:Y:S01]  /*6dc0*/  FMUL R6, R47.reuse, R17 ;  /* 0x000000112f067220 */ /* 0x040fe20000400000 */
[----:B------:R-:W-:Y:S01]  /*6dd0*/  F2FP.F16.E5M2.UNPACK_B R51, R87.H1 ;  /* 0x00000057ff33723e */ /* 0x000fe200030004ff */
[----:B------:R-:W-:Y:S01]  /*6de0*/  FMUL R11, R47, R20 ;  /* 0x000000142f0b7220 */ /* 0x000fe20000400000 */
[----:B------:R-:W-:Y:S01]  /*6df0*/  F2FP.SATFINITE.E5M2.F32.PACK_AB_MERGE_C R54, R15, R10, RZ ;  /* 0x0000000a0f36723e */ /* 0x000fe200048060ff */
[C---:B------:R-:W-:Y:S01]  /*6e00*/  FFMA R3, R49.reuse, R62, R3 ;  /* 0x0000003e31037223 */ /* 0x040fe20000000003 */
[----:B------:R-:W-:Y:S01]  /*6e10*/  FFMA R6, R49, R63, R6 ;  /* 0x0000003f31067223 */ /* 0x000fe20000000006 */
[----:B------:R-:W-:Y:S01]  /*6e20*/  FMUL R20, R47, R29 ;  /* 0x0000001d2f147220 */ /* 0x000fe20000400000 */
[----:B------:R-:W-:Y:S01]  /*6e30*/  F2FP.SATFINITE.E5M2.F32.PACK_AB_MERGE_C R29, R5, R4, R53 ;  /* 0x00000004051d723e */ /* 0x000fe20004806035 */
[----:B------:R-:W-:Y:S01]  /*6e40*/  FMUL R10, R47, R19 ;  /* 0x000000132f0a7220 */ /* 0x000fe20000400000 */
[----:B------:R-:W-:Y:S01]  /*6e50*/  F2FP.SATFINITE.E5M2.F32.PACK_AB_MERGE_C R30, R9, R8, R54 ;  /* 0x00000008091e723e */ /* 0x000fe20004806036 */
        /* <DEDUP_REMOVED lines=10> */
[----:B------:R-:W-:Y:S01]  /*6f00*/  FFMA R14, R49, R69, R14 ;  /* 0x00000045310e7223 */ /* 0x000fe2000000000e */
[----:B------:R-:W-:Y:S01]  /*6f10*/  FMUL R18, R47, R27 ;  /* 0x0000001b2f127220 */ /* 0x000fe20000400000 */
[C---:B------:R-:W-:Y:S01]  /*6f20*/  FFMA R15, R49.reuse, R70, R15 ;  /* 0x00000046310f7223 */ /* 0x040fe2000000000f */
[C---:B------:R-:W-:Y:S01]  /*6f30*/  FFMA R16, R49.reuse, R71, R16 ;  /* 0x0000004731107223 */ /* 0x040fe20000000010 */
[C---:B------:R-:W-:Y:S01]  /*6f40*/  FFMA R17, R49.reuse, R72, R17 ;  /* 0x0000004831117223 */ /* 0x040fe20000000011 */
[C---:B------:R-:W-:Y:S01]  /*6f50*/  FFMA R18, R49.reuse, R73, R18 ;  /* 0x0000004931127223 */ /* 0x040fe20000000012 */
[----:B------:R-:W-:Y:S01]  /*6f60*/  FFMA R19, R49, R74, R19 ;  /* 0x0000004a31137223 */ /* 0x000fe20000000013 */
[----:B------:R-:W-:Y:S01]  /*6f70*/  FMUL R23, R47, R32 ;  /* 0x000000202f177220 */ /* 0x000fe20000400000 */
[----:B------:R-:W-:Y:S01]  /*6f80*/  FFMA R20, R49, R75, R20 ;  /* 0x0000004b31147223 */ /* 0x000fe20000000014 */
[----:B------:R-:W-:Y:S01]  /*6f90*/  FMUL R24, R47, R33 ;  /* 0x000000212f187220 */ /* 0x000fe20000400000 */
[--C-:B------:R-:W-:Y:S02]  /*6fa0*/  HADD2.F32 R50, -RZ, R51.reuse.H0_H0 ;  /* 0x20000033ff327230 */ /* 0x100fe40000004100 */
[----:B------:R-:W-:Y:S01]  /*6fb0*/  FFMA R21, R49, R76, R21 ;  /* 0x0000004c31157223 */ /* 0x000fe20000000015 */
[----:B------:R-:W-:Y:S02]  /*6fc0*/  HADD2.F32 R51, -RZ, R51.H1_H1 ;  /* 0x30000033ff337230 */ /* 0x000fe40000004100 */
[----:B------:R-:W-:Y:S01]  /*6fd0*/  FMUL R25, R47, R34 ;  /* 0x000000222f197220 */ /* 0x000fe20000400000 */
[----:B------:R-:W-:Y:S01]  /*6fe0*/  FFMA R22, R49, R77, R22 ;  /* 0x0000004d31167223 */ /* 0x000fe20000000016 */
[----:B------:R-:W-:Y:S01]  /*6ff0*/  FMUL R26, R47, R35 ;  /* 0x000000232f1a7220 */ /* 0x000fe20000400000 */
[----:B------:R-:W-:Y:S01]  /*7000*/  F2FP.SATFINITE.E5M2.F32.PACK_AB_MERGE_C R7, R10, R7, RZ ;  /* 0x000000070a07723e */ /* 0x000fe200048060ff */
[C---:B------:R-:W-:Y:S01]  /*7010*/  FFMA R23, R49.reuse, R78, R23 ;  /* 0x0000004e31177223 */ /* 0x040fe20000000017 */
[C---:B------:R-:W-:Y:S01]  /*7020*/  FFMA R24, R49.reuse, R79, R24 ;  /* 0x0000004f31187223 */ /* 0x040fe20000000018 */
[C---:B------:R-:W-:Y:S01]  /*7030*/  FFMA R25, R49.reuse, R50, R25 ;  /* 0x0000003231197223 */ /* 0x040fe20000000019 */
[----:B------:R-:W-:Y:S01]  /*7040*/  FFMA R26, R49, R51, R26 ;  /* 0x00000033311a7223 */ /* 0x000fe2000000001a */
[----:B------:R-:W-:Y:S02]  /*7050*/  F2FP.SATFINITE.E5M2.F32.PACK_AB_MERGE_C R28, R2, R0, R52 ;  /* 0x00000000021c723e */ /* 0x000fe40004806034 */
[----:B------:R-:W-:Y:S02]  /*7060*/  F2FP.SATFINITE.E5M2.F32.PACK_AB_MERGE_C R31, R6, R3, R7 ;  /* 0x00000003061f723e */ /* 0x000fe40004806007 */
[----:B------:R-:W-:Y:S02]  /*7070*/  F2FP.SATFINITE.E5M2.F32.PACK_AB_MERGE_C R13, R14, R13, RZ ;  /* 0x0000000d0e0d723e */ /* 0x000fe400048060ff */
[----:B------:R-:W-:Y:S01]  /*7080*/  F2FP.SATFINITE.E5M2.F32.PACK_AB_MERGE_C R17, R18, R17, RZ ;  /* 0x000000111211723e */ /* 0x000fe200048060ff */
[----:B------:R1:W-:Y:S01]  /*7090*/  STS.128 [R100+UR49+0x5200], R28 ;  /* 0x0052001c64007988 */ /* 0x0003e20008000c31 */
[----:B------:R-:W-:Y:S02]  /*70a0*/  F2FP.SATFINITE.E5M2.F32.PACK_AB_MERGE_C R14, R22, R21, RZ ;  /* 0x00000015160e723e */ /* 0x000fe400048060ff */
[----:B------:R-:W-:Y:S02]  /*70b0*/  F2FP.SATFINITE.E5M2.F32.PACK_AB_MERGE_C R25, R26, R25, RZ ;  /* 0x000000191a19723e */ /* 0x000fe400048060ff */
[----:B------:R-:W-:Y:S02]  /*70c0*/  F2FP.SATFINITE.E5M2.F32.PACK_AB_MERGE_C R12, R12, R11, R13 ;  /* 0x0000000b0c0c723e */ /* 0x000fe4000480600d */
[----:B------:R-:W-:Y:S02]  /*70d0*/  F2FP.SATFINITE.E5M2.F32.PACK_AB_MERGE_C R13, R16, R15, R17 ;  /* 0x0000000f100d723e */ /* 0x000fe40004806011 */
        /* <DEDUP_REMOVED lines=13> */
[----:B------:R-:W-:Y:S02]  /*71b0*/  UIADD3 UR8, UP0, UPT, UR52, 0x680, URZ ;  /* 0x0000068034087890 */ /* 0x000fe4000ff1e0ff */
[----:B------:R-:W-:Y:S02]  /*71c0*/  UIADD3 UR5, UPT, UPT, UR41, 0x40, URZ ;  /* 0x0000004029057890 */ /* 0x000fe4000fffe0ff */
[----:B------:R-:W-:Y:S02]  /*71d0*/  UIADD3 UR4, UPT, UPT, UR49, 0x5200, URZ ;  /* 0x0000520031047890 */ /* 0x000fe4000fffe0ff */
[----:B------:R-:W-:Y:S01]  /*71e0*/  UIADD3.X UR9, UPT, UPT, URZ, UR53, URZ, UP0, !UPT ;  /* 0x00000035ff097290 */ /* 0x000fe200087fe4ff */
[----:B------:R-:W-:Y:S01]  /*71f0*/  UMOV UR6, UR42 ;  /* 0x0000002a00067c82 */ /* 0x000fe20008000000 */
[----:B------:R-:W-:Y:S07]  /*7200*/  UMOV UR7, UR36 ;  /* 0x0000002400077c82 */ /* 0x000fee0008000000 */
[----:B------:R2:W-:Y:S01]  /*7210*/  UTMASTG.3D [UR4], [UR8] ;  /* 0x00000004080073b5 */ /* 0x0005e20008010000 */
[----:B------:R0:W-:Y:S01]  /*7220*/  UTMACMDFLUSH ;  /* 0x00000000000079b7 */ /* 0x0001e20000000000 */
[----:B--2---:R-:W-:Y:S04]  /*7230*/  DEPBAR.LE SB0, 0x1 ;  /* 0x000080400000791a */ /* 0x004fe80000000000 */
.L_x_106:
[----:B------:R-:W-:Y:S05]  /*7240*/  BSYNC.RECONVERGENT B0 ;  /* 0x0000000000007941 */ /* 0x000fea0003800200 */
.L_x_105:
        /* <DEDUP_REMOVED lines=15> */
.L_x_110:
[----:B------:R-:W-:Y:S05]  /*7340*/  BSYNC B0 ;  /* 0x0000000000007941 */ /* 0x000fea0003800000 */
.L_x_109:
[----:B------:R-:W-:Y:S01]  /*7350*/  ISETP.NE.AND P0, PT, R116, RZ, PT ;  /* 0x000000ff7400720c */ /* 0x000fe20003f05270 */
[----:B------:R-:W-:Y:S11]  /*7360*/  VIADD R105, R105, 0x1 ;  /* 0x0000000169697836 */ /* 0x000ff60000000000 */
[----:B------:R-:W-:Y:S01]  /*7370*/  @!UPT UIADD3 URZ, UPT, UPT, URZ, URZ, URZ ;  /* 0x000000fffffff290 */ /* 0x000fe2000fffe0ff */
[----:B------:R3:W4:Y:S04]  /*7380*/  @P0 LDS.128 R84, [R2+0x210] ;  /* 0x0002100002540984 */ /* 0x0007280000000c00 */
[----:B------:R1:W1:Y:S01]  /*7390*/  @P0 LDS.128 R80, [R3+UR49+0x200] ;  /* 0x0002003103500984 */ /* 0x0002620008000c00 */
        /* <DEDUP_REMOVED lines=14> */
.L_x_108:
[----:B------:R-:W-:Y:S05]  /*7480*/  BSYNC B1 ;  /* 0x0000000000017941 */ /* 0x000fea0003800000 */
.L_x_107:
[----:B------:R-:W-:Y:S05]  /*7490*/  VIADD R0, R48, 0x80 ;  /* 0x0000008030007836 */ /* 0x000fea0000000000 */
[----:B------:R-:W-:Y:S04]  /*74a0*/  SHF.R.U32.HI R0, RZ, 0x15, R0 ;  /* 0x00000015ff007819 */ /* 0x000fe80000011600 */
[----:B------:R-:W-:Y:S11]  /*74b0*/  LOP3.LUT P0, RZ, R0, 0x3, R101, 0x48, !PT ;  /* 0x0000000300ff7812 */ /* 0x000ff60007804865 */
[----:B------:R-:W-:Y:S02]  /*74c0*/  @!UPT UIADD3 URZ, UPT, UPT, URZ, URZ, URZ ;  /* 0x000000fffffff290 */ /* 0x000fe4000fffe0ff */
[----:B------:R-:W-:Y:S05]  /*74d0*/  @!P0 BRA `(.L_x_112) ;  /* 0x0000000000408947 */ /* 0x000fea0003800000 */
[----:B------:R-:W2:Y:S01]  /*74e0*/  LDCU.64 UR8, c[0x4][0x78] ;  /* 0x01000f00ff0877ac */ /* 0x000ea20008000a00 */
[----:B------:R-:W-:Y:S01]  /*74f0*/  MOV R3, 0x0 ;  /* 0x0000000000037802 */ /* 0x000fe20000000f00 */
[----:B-1----:R-:W-:Y:S02]  /*7500*/  HFMA2 R12, -RZ, RZ, 0, 5.9604644775390625e-08 ;  /* 0x00000001ff0c7431 */ /* 0x002fe400000001ff */
[----:B------:R-:W-:Y:S02]  /*7510*/  IMAD.MOV.U32 R8, RZ, RZ, 0x192 ;  /* 0x00000192ff087424 */ /* 0x000fe400078e00ff */
[----:B------:R-:W-:Y:S01]  /*7520*/  IMAD.MOV.U32 R13, RZ, RZ, RZ ;  /* 0x000000ffff0d7224 */ /* 0x000fe200078e00ff */
[----:B------:R-:W1:Y:S01]  /*7530*/  LDCU.64 UR6, c[0x4][0x80] ;  /* 0x01001000ff0677ac */ /* 0x000e620008000a00 */
[----:B------:R-:W3:Y:S01]  /*7540*/  LDC.64 R2, c[0x4][R3] ;  /* 0x0100000003027b82 */ /* 0x000ee20000000a00 */
[----:B------:R-:W4:Y:S01]  /*7550*/  LDCU.64 UR4, c[0x4][0x18] ;  /* 0x01000300ff0477ac */ /* 0x000f220008000a00 */
[----:B--2---:R-:W-:Y:S01]  /*7560*/  MOV R5, UR9 ;  /* 0x0000000900057c02 */ /* 0x004fe20008000f00 */
[----:B------:R-:W-:Y:S01]  /*7570*/  IMAD.U32 R4, RZ, RZ, UR8 ;  /* 0x00000008ff047e24 */ /* 0x000fe2000f8e00ff */
[----:B-1----:R-:W-:Y:S01]  /*7580*/  MOV R7, UR7 ;  /* 0x0000000700077c02 */ /* 0x002fe20008000f00 */
[----:B------:R-:W-:Y:S01]  /*7590*/  IMAD.U32 R6, RZ, RZ, UR6 ;  /* 0x00000006ff067e24 */ /* 0x000fe2000f8e00ff */
[----:B----4-:R-:W-:Y:S01]  /*75a0*/  MOV R11, UR5 ;  /* 0x00000005000b7c02 */ /* 0x010fe20008000f00 */
[----:B------:R-:W-:Y:S02]  /*75b0*/  IMAD.U32 R10, RZ, RZ, UR4 ;  /* 0x00000004ff0a7e24 */ /* 0x000fe4000f8e00ff */
[----:B------:R-:W-:Y:S07]  /*75c0*/  LEPC R20, `(.L_x_112) ;  /* 0x000000001014794e */ /* 0x000fee0000000000 */
[----:B---3--:R-:W-:Y:S05]  /*75d0*/  CALL.ABS.NOINC R2 ;  /* 0x0000000002007343 */ /* 0x008fea0003c00000 */
.L_x_112:
        /* <DEDUP_REMOVED lines=148> */
[----:B------:R-:W-:Y:S02]  /*7f20*/  UIADD3 UR8, UP0, UPT, UR52, 0x680, URZ ;  /* 0x0000068034087890 */ /* 0x000fe4000ff1e0ff */
[----:B------:R-:W-:Y:S02]  /*7f30*/  UIADD3 UR5, UPT, UPT, UR41, 0x80, URZ ;  /* 0x0000008029057890 */ /* 0x000fe4000fffe0ff */
[----:B------:R-:W-:Y:S01]  /*7f40*/  MOV R109, UR10 ;  /* 0x0000000a006d7c02 */ /* 0x000fe20008000f00 */
[----:B------:R-:W-:Y:S01]  /*7f50*/  UIADD3.X UR9, UPT, UPT, URZ, UR53, URZ, UP0, !UPT ;  /* 0x00000035ff097290 */ /* 0x000fe200087fe4ff */
[----:B------:R-:W-:Y:S02]  /*7f60*/  UMOV UR6, UR42 ;  /* 0x0000002a00067c82 */ /* 0x000fe40008000000 */
[----:B------:R-:W-:Y:S01]  /*7f70*/  R2UR UR4, R109 ;  /* 0x000000006d0472ca */ /* 0x000fe200000e0000 */
[----:B------:R-:W-:Y:S11]  /*7f80*/  UMOV UR7, UR36 ;  /* 0x0000002400077c82 */ /* 0x000ff60008000000 */
[----:B------:R-:W-:Y:S01]  /*7f90*/  @!UPT UIADD3 URZ, UPT, UPT, URZ, URZ, URZ ;  /* 0x000000fffffff290 */ /* 0x000fe2000fffe0ff */
[----:B------:R2:W-:Y:S01]  /*7fa0*/  UTMASTG.3D [UR4], [UR8] ;  /* 0x00000004080073b5 */ /* 0x0005e20008010000 */
[----:B------:R0:W-:Y:S01]  /*7fb0*/  UTMACMDFLUSH ;  /* 0x00000000000079b7 */ /* 0x0001e20000000000 */
[----:B--2---:R-:W-:Y:S04]  /*7fc0*/  DEPBAR.LE SB0, 0x1 ;  /* 0x000080400000791a */ /* 0x004fe80000000000 */
.L_x_114:
[----:B------:R-:W-:Y:S05]  /*7fd0*/  BSYNC.RECONVERGENT B0 ;  /* 0x0000000000007941 */ /* 0x000fea0003800200 */
.L_x_113:
        /* <DEDUP_REMOVED lines=15> */
.L_x_118:
[----:B------:R-:W-:Y:S05]  /*80d0*/  BSYNC B0 ;  /* 0x0000000000007941 */ /* 0x000fea0003800000 */
.L_x_117:
        /* <DEDUP_REMOVED lines=19> */
.L_x_116:
[----:B------:R-:W-:Y:S05]  /*8210*/  BSYNC B1 ;  /* 0x0000000000017941 */ /* 0x000fea0003800000 */
.L_x_115:
        /* <DEDUP_REMOVED lines=21> */
.L_x_120:
[----:B------:R-:W-:Y:S01]  /*8370*/  ISETP.NE.AND P0, PT, R110, RZ, PT ;  /* 0x000000ff6e00720c */ /* 0x000fe20003f05270 */
[----:B------:R-:W-:Y:S05]  /*8380*/  WARPSYNC.ALL ;  /* 0x0000000000007948 */ /* 0x000fea0003800000 */
[----:B------:R-:W-:Y:S01]  /*8390*/  R2UR UR4, R48 ;  /* 0x00000000300472ca */ /* 0x000fe200000e0000 */
[----:B------:R-:W-:Y:S01]  /*83a0*/  BSSY.RECONVERGENT B0, `(.L_x_121) ;  /* 0x000009c000007945 */ /* 0x000fe20003800200 */
[-C--:B------:R-:W-:Y:S02]  /*83b0*/  F2FP.F16.E5M2.UNPACK_B R2, R80.reuse ;  /* 0x00000050ff02723e */ /* 0x080fe400020004ff */
[----:B------:R-:W-:Y:S02]  /*83c0*/  F2FP.F16.E5M2.UNPACK_B R80, R80.H1 ;  /* 0x00000050ff50723e */ /* 0x000fe400030004ff */
[-C--:B------:R-:W-:Y:S01]  /*83d0*/  F2FP.F16.E5M2.UNPACK_B R51, R81.reuse ;  /* 0x00000051ff33723e */ /* 0x080fe200020004ff */
[--C-:B------:R-:W-:Y:S01]  /*83e0*/  HADD2.F32 R0, -RZ, R2.reuse.H0_H0 ;  /* 0x20000002ff007230 */ /* 0x100fe20000004100 */
[----:B------:R-:W-:Y:S01]  /*83f0*/  F2FP.F16.E5M2.UNPACK_B R81, R81.H1 ;  /* 0x00000051ff51723e */ /* 0x000fe200030004ff */
[----:B------:R-:W-:Y:S01]  /*8400*/  HADD2.F32 R2, -RZ, R2.H1_H1 ;  /* 0x30000002ff027230 */ /* 0x000fe20000004100 */
[-C--:B------:R-:W-:Y:S01]  /*8410*/  F2FP.F16.E5M2.UNPACK_B R55, R82.reuse ;  /* 0x00000052ff37723e */ /* 0x080fe200020004ff */
[--C-:B------:R-:W-:Y:S01]  /*8420*/  HADD2.F32 R3, -RZ, R80.reuse.H0_H0 ;  /* 0x20000050ff037230 */ /* 0x100fe20000004100 */
[----:B------:R-:W-:Y:S01]  /*8430*/  F2FP.F16.E5M2.UNPACK_B R82, R82.H1 ;  /* 0x00000052ff52723e */ /* 0x000fe200030004ff */
[----:B-1----:R-:W-:Y:S01]  /*8440*/  LDTM.16dp32bit_t0_t15.x32 R4, tmem[UR4+0xc0] ;  /* 0x0000c004000479ee */ /* 0x002fe20008a80000 */
[----:B------:R-:W1:Y:S01]  /*8450*/  LDTM.16dp32bit_t16_t31.x32 R4, tmem[UR4+0xe0] ;  /* 0x0000e004000479ee */ /* 0x000e620008aa0000 */
[----:B------:R-:W-:Y:S01]  /*8460*/  NOP ;  /* 0x0000000000007918 */ /* 0x000fe20000000000 */
[--C-:B------:R-:W-:Y:S01]  /*8470*/  HADD2.F32 R50, -RZ, R51.reuse.H0_H0 ;  /* 0x20000033ff327230 */ /* 0x100fe20000004100 */
[----:B------:R-:W-:Y:S01]  /*8480*/  R2UR UR5, R113 ;  /* 0x00000000710572ca */ /* 0x000fe200000e0000 */
[----:B------:R-:W-:Y:S01]  /*8490*/  HADD2.F32 R51, -RZ, R51.H1_H1 ;  /* 0x30000033ff337230 */ /* 0x000fe20000004100 */
[----:B------:R-:W-:Y:S01]  /*84a0*/  F2FP.F16.E5M2.UNPACK_B R59, R83 ;  /* 0x00000053ff3b723e */ /* 0x000fe200020004ff */
[--C-:B------:R-:W-:Y:S01]  /*84b0*/  HADD2.F32 R54, -RZ, R55.reuse.H0_H0 ;  /* 0x20000037ff367230 */ /* 0x100fe20000004100 */
[----:B------:R-:W-:Y:S01]  /*84c0*/  F2FP.F16.E5M2.UNPACK_B R63, R84 ;  /* 0x00000054ff3f723e */ /* 0x000fe200020004ff */
[----:B------:R-:W-:Y:S01]  /*84d0*/  HADD2.F32 R55, -RZ, R55.H1_H1 ;  /* 0x30000037ff377230 */ /* 0x000fe20000004100 */
[----:B------:R-:W-:Y:S01]  /*84e0*/  F2FP.F16.E5M2.UNPACK_B R67, R85 ;  /* 0x00000055ff43723e */ /* 0x000fe200020004ff */
[--C-:B------:R-:W-:Y:S01]  /*84f0*/  HADD2.F32 R58, -RZ, R59.reuse.H0_H0 ;  /* 0x2000003bff3a7230 */ /* 0x100fe20000004100 */
[----:B------:R-:W-:Y:S01]  /*8500*/  F2FP.F16.E5M2.UNPACK_B R71, R86 ;  /* 0x00000056ff47723e */ /* 0x000fe200020004ff */
[----:B------:R-:W-:Y:S01]  /*8510*/  HADD2.F32 R59, -RZ, R59.H1_H1 ;  /* 0x3000003bff3b7230 */ /* 0x000fe20000004100 */
[----:B------:R-:W-:Y:S01]  /*8520*/  F2FP.F16.E5M2.UNPACK_B R74, R87 ;  /* 0x00000057ff4a723e */ /* 0x000fe200020004ff */
[--C-:B------:R-:W-:Y:S01]  /*8530*/  HADD2.F32 R62, -RZ, R63.reuse.H0_H0 ;  /* 0x2000003fff3e7230 */ /* 0x100fe20000004100 */
[----:B------:R-:W-:Y:S01]  /*8540*/  F2FP.F16.E5M2.UNPACK_B R83, R83.H1 ;  /* 0x00000053ff53723e */ /* 0x000fe200030004ff */
[----:B------:R-:W-:Y:S01]  /*8550*/  UIADD3 UR5, UPT, UPT, UR5, 0xc0, URZ ;  /* 0x000000c005057890 */ /* 0x000fe2000fffe0ff */
[----:B------:R-:W-:Y:S01]  /*8560*/  HADD2.F32 R63, -RZ, R63.H1_H1 ;  /* 0x3000003fff3f7230 */ /* 0x000fe20000004100 */
[----:B------:R-:W-:Y:S01]  /*8570*/  F2FP.F16.E5M2.UNPACK_B R84, R84.H1 ;  /* 0x00000054ff54723e */ /* 0x000fe200030004ff */
[--C-:B------:R-:W-:Y:S01]  /*8580*/  HADD2.F32 R66, -RZ, R67.reuse.H0_H0 ;  /* 0x20000043ff427230 */ /* 0x100fe20000004100 */
[----:B------:R-:W-:Y:S01]  /*8590*/  UPRMT UR5, UR37, 0x654, UR5 ;  /* 0x0000065425057896 */ /* 0x000fe20008000005 */
[----:B------:R-:W-:Y:S01]  /*85a0*/  HADD2.F32 R67, -RZ, R67.H1_H1 ;  /* 0x30000043ff437230 */ /* 0x000fe20000004100 */
[----:B------:R-:W-:Y:S01]  /*85b0*/  F2FP.F16.E5M2.UNPACK_B R85, R85.H1 ;  /* 0x00000055ff55723e */ /* 0x000fe200030004ff */
[--C-:B------:R-:W-:Y:S02]  /*85c0*/  HADD2.F32 R70, -RZ, R71.reuse.H0_H0 ;  /* 0x20000047ff467230 */ /* 0x100fe40000004100 */
[C---:B-1----:R-:W-:Y:S01]  /*85d0*/  FMUL R4, R47.reuse, R4 ;  /* 0x000000042f047220 */ /* 0x042fe20000400000 */
[C---:B------:R-:W-:Y:S01]  /*85e0*/  FMUL R5, R47.reuse, R5 ;  /* 0x000000052f057220 */ /* 0x040fe20000400000 */
[C---:B------:R-:W-:Y:S01]  /*85f0*/  FMUL R8, R47.reuse, R8 ;  /* 0x000000082f087220 */ /* 0x040fe20000400000 */
[----:B------:R-:W-:Y:S01]  /*8600*/  FMUL R9, R47, R9 ;  /* 0x000000092f097220 */ /* 0x000fe20000400000 */
[C---:B------:R-:W-:Y:S01]  /*8610*/  FFMA R4, R49.reuse, R0, R4 ;  /* 0x0000000031047223 */ /* 0x040fe20000000004 */
[----:B------:R-:W-:Y:S01]  /*8620*/  SYNCS.ARRIVE.TRANS64.RED.A1T0 RZ, [UR5], RZ ;  /* 0x000000ffffff79a7 */ /* 0x000fe20008100405 */
        /* <DEDUP_REMOVED lines=8> */
[----:B------:R-:W-:Y:S02]  /*86b0*/  HADD2.F32 R71, -RZ, R71.H1_H1 ;  /* 0x30000047ff477230 */ /* 0x000fe40000004100 */
[C---:B------:R-:W-:Y:S01]  /*86c0*/  FMUL R25, R47.reuse, R30 ;  /* 0x0000001e2f197220 */ /* 0x040fe20000400000 */
[C---:B------:R-:W-:Y:S01]  /*86d0*/  FMUL R30, R47.reuse, R35 ;  /* 0x000000232f1e7220 */ /* 0x040fe20000400000 */
[----:B------:R-:W-:Y:S02]  /*86e0*/  HADD2.F32 R48, -RZ, R80.H1_H1 ;  /* 0x30000050ff307230 */ /* 0x000fe40000004100 */
[C---:B------:R-:W-:Y:S01]  /*86f0*/  FMUL R6, R47.reuse, R6 ;  /* 0x000000062f067220 */ /* 0x040fe20000400000 */
[C---:B------:R-:W-:Y:S01]  /*8700*/  FMUL R7, R47.reuse, R7 ;  /* 0x000000072f077220 */ /* 0x040fe20000400000 */
[--C-:B------:R-:W-:Y:S02]  /*8710*/  HADD2.F32 R52, -RZ, R81.reuse.H0_H0 ;  /* 0x20000051ff347230 */ /* 0x100fe40000004100 */
[----:B------:R-:W-:Y:S01]  /*8720*/  FMUL R10, R47, R10 ;  /* 0x0000000a2f0a7220 */ /* 0x000fe20000400000 */
[C---:B------:R-:W-:Y:S01]  /*8730*/  FFMA R6, R49.reuse, R3, R6 ;  /* 0x0000000331067223 */ /* 0x040fe20000000006 */
[----:B------:R-:W-:Y:S02]  /*8740*/  HADD2.F32 R53, -RZ, R81.H1_H1 ;  /* 0x30000051ff357230 */ /* 0x000fe40000004100 */
[C---:B------:R-:W-:Y:S01]  /*8750*/  FFMA R7, R49.reuse, R48, R7 ;  /* 0x0000003031077223 */ /* 0x040fe20000000007 */
[C---:B------:R-:W-:Y:S01]  /*8760*/  FFMA R8, R49.reuse, R50, R8 ;  /* 0x0000003231087223 */ /* 0x040fe20000000008 */
[C---:B------:R-:W-:Y:S01]  /*8770*/  FFMA R9, R49.reuse, R51, R9 ;  /* 0x0000003331097223 */ /* 0x040fe20000000009 */
[----:B------:R-:W-:Y:S01]  /*8780*/  FFMA R10, R49, R52, R10 ;  /* 0x00000034310a7223 */ /* 0x000fe2000000000a */
[--C-:B------:R-:W-:Y:S01]  /*8790*/  HADD2.F32 R48, -RZ, R74.reuse.H0_H0 ;  /* 0x2000004aff307230 */ /* 0x100fe20000004100 */
[----:B------:R-:W-:Y:S01]  /*87a0*/  F2FP.SATFINITE.E5M2.F32.PACK_AB_MERGE_C R77, R7, R6, RZ ;  /* 0x00000006074d723e */ /* 0x000fe200048060ff */
[C---:B------:R-:W-:Y:S01]  /*87b0*/  FMUL R7, R47.reuse, R24 ;  /* 0x000000182f077220 */ /* 0x040fe20000400000 */
[C---:B------:R-:W-:Y:S01]  /*87c0*/  FMUL R24, R47.reuse, R29 ;  /* 0x0000001d2f187220 */ /* 0x040fe20000400000 */
[C---:B------:R-:W-:Y:S01]  /*87d0*/  FMUL R29, R47.reuse, R34 ;  /* 0x000000222f1d7220 */ /* 0x040fe20000400000 */
[----:B------:R-:W-:Y:S02]  /*87e0*/  HADD2.F32 R74, -RZ, R74.H1_H1 ;  /* 0x3000004aff4a7230 */ /* 0x000fe40000004100 */
[C---:B------:R-:W-:Y:S01]  /*87f0*/  FMUL R11, R47.reuse, R11 ;  /* 0x0000000b2f0b7220 */ /* 0x040fe20000400000 */
[--C-:B------:R-:W-:Y:S02]  /*8800*/  HADD2.F32 R56, -RZ, R82.reuse.H0_H0 ;  /* 0x20000052ff387230 */ /* 0x100fe40000004100 */
[----:B------:R-:W-:Y:S01]  /*8810*/  FMUL R14, R47, R14 ;  /* 0x0000000e2f0e7220 */ /* 0x000fe20000400000 */
[----:B------:R-:W-:Y:S02]  /*8820*/  HADD2.F32 R57, -RZ, R82.H1_H1 ;  /* 0x30000052ff397230 */ /* 0x000fe40000004100 */
[C---:B------:R-:W-:Y:S01]  /*8830*/  FFMA R11, R49.reuse, R53, R11 ;  /* 0x00000035310b7223 */ /* 0x040fe2000000000b */
[----:B------:R-:W-:Y:S01]  /*8840*/  F2FP.F16.E5M2.UNPACK_B R86, R86.H1 ;  /* 0x00000056ff56723e */ /* 0x000fe200030004ff */
[C---:B------:R-:W-:Y:S01]  /*8850*/  FFMA R12, R49.reuse, R54, R12 ;  /* 0x00000036310c7223 */ /* 0x040fe2000000000c */
[C---:B------:R-:W-:Y:S01]  /*8860*/  FFMA R13, R49.reuse, R55, R13 ;  /* 0x00000037310d7223 */ /* 0x040fe2000000000d */
[----:B------:R-:W-:Y:S01]  /*8870*/  F2FP.F16.E5M2.UNPACK_B R87, R87.H1 ;  /* 0x00000057ff57723e */ /* 0x000fe200030004ff */
[----:B------:R-:W-:Y:S01]  /*8880*/  FFMA R14, R49, R56, R14 ;  /* 0x00000038310e7223 */ /* 0x000fe2000000000e */
[----:B------:R-:W-:Y:S01]  /*8890*/  F2FP.SATFINITE.E5M2.F32.PACK_AB_MERGE_C R10, R11, R10, RZ ;  /* 0x0000000a0b0a723e */ /* 0x000fe200048060ff */
[C---:B------:R-:W-:Y:S01]  /*88a0*/  FMUL R15, R47.reuse, R15 ;  /* 0x0000000f2f0f7220 */ /* 0x040fe20000400000 */
[--C-:B------:R-:W-:Y:S02]  /*88b0*/  HADD2.F32 R60, -RZ, R83.reuse.H0_H0 ;  /* 0x20000053ff3c7230 */ /* 0x100fe40000004100 */
[----:B------:R-:W-:Y:S01]  /*88c0*/  FMUL R18, R47, R18 ;  /* 0x000000122f127220 */ /* 0x000fe20000400000 */
[----:B------:R-:W-:Y:S02]  /*88d0*/  HADD2.F32 R61, -RZ, R83.H1_H1 ;  /* 0x30000053ff3d7230 */ /* 0x000fe40000004100 */
[----:B------:R-:W-:Y:S01]  /*88e0*/  FFMA R15, R49, R57, R15 ;  /* 0x00000039310f7223 */ /* 0x000fe2000000000f */
[----:B------:R-:W-:Y:S01]  /*88f0*/  IADD3 R45, PT, PT, R45, 0x1, RZ ;  /* 0x000000012d2d7810 */ /* 0x000fe20007ffe0ff */
[C---:B------:R-:W-:Y:S01]  /*8900*/  FFMA R16, R49.reuse, R58, R16 ;  /* 0x0000003a31107223 */ /* 0x040fe20000000010 */
        /* <DEDUP_REMOVED lines=8> */
[C---:B------:R-:W-:Y:S01]  /*8990*/  FFMA R0, R49.reuse, R62, R0 ;  /* 0x0000003e31007223 */ /* 0x040fe20000000000 */
[C---:B------:R-:W-:Y:S01]  /*89a0*/  FFMA R2, R49.reuse, R63, R2 ;  /* 0x0000003f31027223 */ /* 0x040fe20000000002 */
[--C-:B------:R-:W-:Y:S02]  /*89b0*/  HADD2.F32 R68, -RZ, R85.reuse.H0_H0 ;  /* 0x20000055ff447230 */ /* 0x100fe40000004100 */
[----:B------:R-:W-:Y:S01]  /*89c0*/  FFMA R3, R49, R64, R3 ;  /* 0x0000004031037223 */ /* 0x000fe20000000003 */
[----:B------:R-:W-:Y:S02]  /*89d0*/  HADD2.F32 R69, -RZ, R85.H1_H1 ;  /* 0x30000055ff457230 */ /* 0x000fe40000004100 */
[C---:B------:R-:W-:Y:S01]  /*89e0*/  FMUL R21, R47.reuse, R26 ;  /* 0x0000001a2f157220 */ /* 0x040fe20000400000 */
[----:B------:R-:W-:Y:S01]  /*89f0*/  FMUL R22, R47, R27 ;  /* 0x0000001b2f167220 */ /* 0x000fe20000400000 */
[C---:B------:R-:W-:Y:S01]  /*8a00*/  FFMA R6, R49.reuse, R65, R6 ;  /* 0x0000004131067223 */ /* 0x040fe20000000006 */
[----:B------:R-:W-:Y:S01]  /*8a10*/  FFMA R7, R49, R66, R7 ;  /* 0x0000004231077223 */ /* 0x000fe20000000007 */
[----:B------:R-:W-:Y:S01]  /*8a20*/  FMUL R23, R47, R28 ;  /* 0x0000001c2f177220 */ /* 0x000fe20000400000 */
[C---:B------:R-:W-:Y:S01]  /*8a30*/  FFMA R20, R49.reuse, R67, R20 ;  /* 0x0000004331147223 */ /* 0x040fe20000000014 */
[--C-:B------:R-:W-:Y:S02]  /*8a40*/  HADD2.F32 R72, -RZ, R86.reuse.H0_H0 ;  /* 0x20000056ff487230 */ /* 0x100fe40000004100 */
[C---:B------:R-:W-:Y:S01]  /*8a50*/  FFMA R21, R49.reuse, R68, R21 ;  /* 0x0000004431157223 */ /* 0x040fe20000000015 */
[----:B------:R-:W-:Y:S02]  /*8a60*/  HADD2.F32 R73, -RZ, R86.H1_H1 ;  /* 0x30000056ff497230 */ /* 0x000fe40000004100 */
[----:B------:R-:W-:Y:S01]  /*8a70*/  FFMA R22, R49, R69, R22 ;  /* 0x0000004531167223 */ /* 0x000fe20000000016 */
[C---:B------:R-:W-:Y:S01]  /*8a80*/  FMUL R26, R47.reuse, R31 ;  /* 0x0000001f2f1a7220 */ /* 0x040fe20000400000 */
[----:B------:R-:W-:Y:S01]  /*8a90*/  FMUL R27, R47, R32 ;  /* 0x000000202f1b7220 */ /* 0x000fe20000400000 */
[----:B------:R-:W-:Y:S01]  /*8aa0*/  FFMA R23, R49, R70, R23 ;  /* 0x0000004631177223 */ /* 0x000fe20000000017 */
[----:B------:R-:W-:Y:S01]  /*8ab0*/  FMUL R28, R47, R33 ;  /* 0x000000212f1c7220 */ /* 0x000fe20000400000 */
[C---:B------:R-:W-:Y:S01]  /*8ac0*/  FFMA R24, R49.reuse, R71, R24 ;  /* 0x0000004731187223 */ /* 0x040fe20000000018 */
[--C-:B------:R-:W-:Y:S02]  /*8ad0*/  HADD2.F32 R75, -RZ, R87.reuse.H0_H0 ;  /* 0x20000057ff4b7230 */ /* 0x100fe40000004100 */
[C---:B------:R-:W-:Y:S01]  /*8ae0*/  FFMA R25, R49.reuse, R72, R25 ;  /* 0x0000004831197223 */ /* 0x040fe20000000019 */
[----:B------:R-:W-:Y:S02]  /*8af0*/  HADD2.F32 R76, -RZ, R87.H1_H1 ;  /* 0x30000057ff4c7230 */ /* 0x000fe40000004100 */
[----:B------:R-:W-:Y:S01]  /*8b00*/  FFMA R26, R49, R73, R26 ;  /* 0x00000049311a7223 */ /* 0x000fe2000000001a */
[----:B------:R-:W-:Y:S01]  /*8b10*/  F2FP.SATFINITE.E5M2.F32.PACK_AB_MERGE_C R14, R15, R14, RZ ;  /* 0x0000000e0f0e723e */ /* 0x000fe200048060ff */
[----:B------:R-:W-:Y:S01]  /*8b20*/  FFMA R27, R49, R48, R27 ;  /* 0x00000030311b7223 */ /* 0x000fe2000000001b */
[----:B------:R-:W-:Y:S01]  /*8b30*/  F2FP.SATFINITE.E5M2.F32.PACK_AB_MERGE_C R18, R19, R18, RZ ;  /* 0x000000121312723e */ /* 0x000fe200048060ff */
[C---:B------:R-:W-:Y:S01]  /*8b40*/  FFMA R28, R49.reuse, R74, R28 ;  /* 0x0000004a311c7223 */ /* 0x040fe2000000001c */
[C---:B------:R-:W-:Y:S01]  /*8b50*/  FFMA R29, R49.reuse, R75, R29 ;  /* 0x0000004b311d7223 */ /* 0x040fe2000000001d */
[----:B------:R-:W-:Y:S01]  /*8b60*/  FFMA R30, R49, R76, R30 ;  /* 0x0000004c311e7223 */ /* 0x000fe2000000001e */
[----:B------:R-:W-:Y:S02]  /*8b70*/  F2FP.SATFINITE.E5M2.F32.PACK_AB_MERGE_C R32, R5, R4, R77 ;  /* 0x000000040520723e */ /* 0x000fe4000480604d */
[----:B------:R-:W-:Y:S02]  /*8b80*/  F2FP.SATFINITE.E5M2.F32.PACK_AB_MERGE_C R33, R9, R8, R10 ;  /* 0x000000080921723e */ /* 0x000fe4000480600a */
        /* <DEDUP_REMOVED lines=10> */
[----:B------:R-:W-:Y:S05]  /*8c30*/  F2FP.SATFINITE.E5M2.F32.PACK_AB_MERGE_C R7, R28, R27, R29 ;  /* 0x0000001b1c07723e */ /* 0x000fea000480601d */
        /* <DEDUP_REMOVED lines=18> */
.L_x_122:
[----:B------:R-:W-:Y:S05]  /*8d60*/  BSYNC.RECONVERGENT B0 ;  /* 0x0000000000007941 */ /* 0x000fea0003800200 */
.L_x_121:
[----:B------:R-:W-:Y:S01]  /*8d70*/  BAR.SYNC.DEFER_BLOCKING 0x1, 0x80 ;  /* 0x0042000000007b1d */ /* 0x000fe20000010000 */
[----:B------:R-:W-:Y:S01]  /*8d80*/  ISETP.NE.AND P2, PT, R111, RZ, PT ;  /* 0x000000ff6f00720c */ /* 0x000fe20003f45270 */
[----:B------:R-:W-:Y:S01]  /*8d90*/  IMAD.IADD R14, R43, 0x1, R94 ;  /* 0x000000012b0e7824 */ /* 0x000fe200078e025e */
[----:B------:R-:W-:Y:S01]  /*8da0*/  ISETP.NE.AND P0, PT, R112, 0x2, PT ;  /* 0x000000027000780c */ /* 0x000fe20003f05270 */
[----:B------:R-:W-:Y:S01]  /*8db0*/  IMAD.IADD R15, R44, 0x1, R95 ;  /* 0x000000012c0f7824 */ /* 0x000fe200078e025f */
[----:B------:R-:W-:Y:S02]  /*8dc0*/  ISETP.NE.AND P1, PT, R45, 0x4, PT ;  /* 0x000000042d00780c */ /* 0x000fe40003f25270 */
[----:B------:R-:W-:Y:S02]  /*8dd0*/  SEL R2, RZ, 0x1, P0 ;  /* 0x00000001ff027807 */ /* 0x000fe40000000000 */
[----:B------:R-:W-:Y:S02]  /*8de0*/  SEL R0, RZ, 0x1, P1 ;  /* 0x00000001ff007807 */ /* 0x000fe40000800000 */
[----:B------:R-:W-:Y:S02]  /*8df0*/  LOP3.LUT R106, R106, R2, RZ, 0x3c, !PT ;  /* 0x000000026a6a7212 */ /* 0x000fe400078e3cff */
[----:B------:R-:W-:Y:S02]  /*8e00*/  LOP3.LUT R107, R107, R0, RZ, 0x3c, !PT ;  /* 0x000000006b6b7212 */ /* 0x000fe400078e3cff */
[----:B------:R-:W-:Y:S02]  /*8e10*/  @P2 R2UR UR36, R103 ;  /* 0x00000000672422ca */ /* 0x000fe400000e0000 */
[----:B------:R-:W-:Y:S02]  /*8e20*/  SEL R112, R112, RZ, P0 ;  /* 0x000000ff70707207 */ /* 0x000fe40000000000 */
[----:B------:R-:W-:Y:S01]  /*8e30*/  SEL R45, R45, RZ, P1 ;  /* 0x000000ff2d2d7207 */ /* 0x000fe20000800000 */
[----:B------:R-:W-:Y:S10]  /*8e40*/  @P2 BRA `(.L_x_123) ;  /* 0xffffffbc00382947 */ /* 0x000ff4000383ffff */
[----:B------:R-:W-:Y:S05]  /*8e50*/  EXIT ;  /* 0x000000000000794d */ /* 0x000fea0003800000 */
.L_x_19:
[----:B--2---:R2:W1:Y:S02]  /*8e60*/  SYNCS.PHASECHK.TRANS64.TRYWAIT P0, [R2+URZ+0xf0], R3 ;  /* 0x0000f003020075a7 */ /* 0x00446400080011ff */
[----:B-1----:R-:W-:Y:S05]  /*8e70*/  @!P0 NANOSLEEP.SYNCS 0x989680 ;  /* 0x009896800000895d */ /* 0x002fea0003900000 */
[----:B------:R-:W1:Y:S02]  /*8e80*/  @!P0 SYNCS.PHASECHK.TRANS64 P0, [R2+URZ+0xf0], R3 ;  /* 0x0000f003020085a7 */ /* 0x000e6400080010ff */
[----:B-1----:R-:W-:Y:S05]  /*8e90*/  @!P0 BRA `(.L_x_19) ;  /* 0xfffffffc00f08947 */ /* 0x002fea000383ffff */
[----:B------:R-:W-:Y:S05]  /*8ea0*/  BRA `(.L_x_124) ;  /* 0xffffff8400c47947 */ /* 0x000fea000383ffff */
.L_x_22:
[----:B-1----:R-:W-:-:S07]  /*8eb0*/  MOV R2, UR33 ;  /* 0x0000002100027c02 */ /* 0x002fce0008000f00 */
.L_x_125:
[----:B-1----:R1:W2:Y:S02]  /*8ec0*/  SYNCS.PHASECHK.TRANS64.TRYWAIT P0, [R2+URZ+0x18], R4 ;  /* 0x00001804020075a7 */ /* 0x0022a400080011ff */
[----:B--2---:R-:W-:Y:S05]  /*8ed0*/  @!P0 NANOSLEEP.SYNCS 0x989680 ;  /* 0x009896800000895d */ /* 0x004fea0003900000 */
[----:B------:R-:W2:Y:S02]  /*8ee0*/  @!P0 SYNCS.PHASECHK.TRANS64 P0, [R2+URZ+0x18], R4 ;  /* 0x00001804020085a7 */ /* 0x000ea400080010ff */
[----:B--2---:R-:W-:Y:S05]  /*8ef0*/  @!P0 BRA `(.L_x_125) ;  /* 0xfffffffc00f08947 */ /* 0x004fea000383ffff */
[----:B------:R-:W-:Y:S05]  /*8f00*/  BRA `(.L_x_21) ;  /* 0xffffff8800147947 */ /* 0x000fea000383ffff */
.L_x_28:
[----:B-1----:R-:W-:-:S07]  /*8f10*/  MOV R2, UR17 ;  /* 0x0000001100027c02 */ /* 0x002fce0008000f00 */
.L_x_126:
[----:B-1----:R1:W2:Y:S02]  /*8f20*/  SYNCS.PHASECHK.TRANS64.TRYWAIT P0, [R2+URZ+0x18], R4 ;  /* 0x00001804020075a7 */ /* 0x0022a400080011ff */
[----:B--2---:R-:W-:Y:S05]  /*8f30*/  @!P0 NANOSLEEP.SYNCS 0x989680 ;  /* 0x009896800000895d */ /* 0x004fea0003900000 */
[----:B------:R-:W2:Y:S02]  /*8f40*/  @!P0 SYNCS.PHASECHK.TRANS64 P0, [R2+URZ+0x18], R4 ;  /* 0x00001804020085a7 */ /* 0x000ea400080010ff */
[----:B--2---:R-:W-:Y:S05]  /*8f50*/  @!P0 BRA `(.L_x_126) ;  /* 0xfffffffc00f08947 */ /* 0x004fea000383ffff */
[----:B------:R-:W-:Y:S05]  /*8f60*/  BRA `(.L_x_27) ;  /* 0xffffff8800bc7947 */ /* 0x000fea000383ffff */
.L_x_32:
[----:B-1----:R1:W2:Y:S02]  /*8f70*/  SYNCS.PHASECHK.TRANS64.TRYWAIT P0, [R2+URZ+0x80], R3 ;  /* 0x00008003020075a7 */ /* 0x0022a400080011ff */
[----:B--2---:R-:W-:Y:S05]  /*8f80*/  @!P0 NANOSLEEP.SYNCS 0x989680 ;  /* 0x009896800000895d */ /* 0x004fea0003900000 */
[----:B------:R-:W2:Y:S02]  /*8f90*/  @!P0 SYNCS.PHASECHK.TRANS64 P0, [R2+URZ+0x80], R3 ;  /* 0x00008003020085a7 */ /* 0x000ea400080010ff */
[----:B--2---:R-:W-:Y:S05]  /*8fa0*/  @!P0 BRA `(.L_x_32) ;  /* 0xfffffffc00f08947 */ /* 0x004fea000383ffff */
[----:B------:R-:W-:Y:S05]  /*8fb0*/  BRA `(.L_x_127) ;  /* 0xffffff8c004c7947 */ /* 0x000fea000383ffff */
.L_x_36:
[----:B----4-:R-:W-:-:S07]  /*8fc0*/  MOV R0, UR5 ;  /* 0x0000000500007c02 */ /* 0x010fce0008000f00 */
.L_x_128:
[----:B-1----:R1:W2:Y:S02]  /*8fd0*/  SYNCS.PHASECHK.TRANS64.TRYWAIT P0, [R0+URZ], R2 ;  /* 0x00000002000075a7 */ /* 0x0022a400080011ff */
[----:B--2---:R-:W-:Y:S05]  /*8fe0*/  @!P0 NANOSLEEP.SYNCS 0x989680 ;  /* 0x009896800000895d */ /* 0x004fea0003900000 */
[----:B------:R-:W2:Y:S02]  /*8ff0*/  @!P0 SYNCS.PHASECHK.TRANS64 P0, [R0+URZ], R2 ;  /* 0x00000002000085a7 */ /* 0x000ea400080010ff */
[----:B--2---:R-:W-:Y:S05]  /*9000*/  @!P0 BRA `(.L_x_128) ;  /* 0xfffffffc00f08947 */ /* 0x004fea000383ffff */
[----:B------:R-:W-:Y:S05]  /*9010*/  BRA `(.L_x_129) ;  /* 0xffffff9000bc7947 */ /* 0x000fea000383ffff */
.L_x_37:
[----:B----4-:R-:W-:-:S07]  /*9020*/  MOV R0, UR5 ;  /* 0x0000000500007c02 */ /* 0x010fce0008000f00 */
.L_x_130:
[----:B-1----:R1:W2:Y:S02]  /*9030*/  SYNCS.PHASECHK.TRANS64.TRYWAIT P0, [R0+URZ], R2 ;  /* 0x00000002000075a7 */ /* 0x0022a400080011ff */
[----:B--2---:R-:W-:Y:S05]  /*9040*/  @!P0 NANOSLEEP.SYNCS 0x989680 ;  /* 0x009896800000895d */ /* 0x004fea0003900000 */
[----:B------:R-:W2:Y:S02]  /*9050*/  @!P0 SYNCS.PHASECHK.TRANS64 P0, [R0+URZ], R2 ;  /* 0x00000002000085a7 */ /* 0x000ea400080010ff */
[----:B--2---:R-:W-:Y:S05]  /*9060*/  @!P0 BRA `(.L_x_130) ;  /* 0xfffffffc00f08947 */ /* 0x004fea000383ffff */
[----:B------:R-:W-:Y:S05]  /*9070*/  BRA `(.L_x_131) ;  /* 0xffffff9000c87947 */ /* 0x000fea000383ffff */
.L_x_40:
[----:B-1----:R1:W2:Y:S02]  /*9080*/  SYNCS.PHASECHK.TRANS64.TRYWAIT P0, [R0+URZ+0xe0], R4 ;  /* 0x0000e004000075a7 */ /* 0x0022a400080011ff */
[----:B--2---:R-:W-:Y:S05]  /*9090*/  @!P0 NANOSLEEP.SYNCS 0x989680 ;  /* 0x009896800000895d */ /* 0x004fea0003900000 */
[----:B------:R-:W2:Y:S02]  /*90a0*/  @!P0 SYNCS.PHASECHK.TRANS64 P0, [R0+URZ+0xe0], R4 ;  /* 0x0000e004000085a7 */ /* 0x000ea400080010ff */
[----:B--2---:R-:W-:Y:S05]  /*90b0*/  @!P0 BRA `(.L_x_40) ;  /* 0xfffffffc00f08947 */ /* 0x004fea000383ffff */
[----:B------:R-:W-:Y:S05]  /*90c0*/  BRA `(.L_x_132) ;  /* 0xffffff9400247947 */ /* 0x000fea000383ffff */
.L_x_41:
[----:B------:R-:W-:-:S07]  /*90d0*/  MOV R0, UR5 ;  /* 0x0000000500007c02 */ /* 0x000fce0008000f00 */
.L_x_133:
[----:B-1----:R1:W2:Y:S02]  /*90e0*/  SYNCS.PHASECHK.TRANS64.TRYWAIT P0, [R0+URZ+0x90], R5 ;  /* 0x00009005000075a7 */ /* 0x0022a400080011ff */
[----:B--2---:R-:W-:Y:S05]  /*90f0*/  @!P0 NANOSLEEP.SYNCS 0x989680 ;  /* 0x009896800000895d */ /* 0x004fea0003900000 */
[----:B------:R-:W2:Y:S02]  /*9100*/  @!P0 SYNCS.PHASECHK.TRANS64 P0, [R0+URZ+0x90], R5 ;  /* 0x00009005000085a7 */ /* 0x000ea400080010ff */
[----:B--2---:R-:W-:Y:S05]  /*9110*/  @!P0 BRA `(.L_x_133) ;  /* 0xfffffffc00f08947 */ /* 0x004fea000383ffff */
[----:B------:R-:W-:Y:S05]  /*9120*/  BRA `(.L_x_134) ;  /* 0xffffff9400347947 */ /* 0x000fea000383ffff */
.L_x_42:
[----:B-1----:R1:W2:Y:S02]  /*9130*/  SYNCS.PHASECHK.TRANS64.TRYWAIT P1, [R0+URZ+0x80], R4 ;  /* 0x00008004000075a7 */ /* 0x0022a400080211ff */
[----:B--2---:R-:W-:Y:S05]  /*9140*/  @!P1 NANOSLEEP.SYNCS 0x989680 ;  /* 0x009896800000995d */ /* 0x004fea0003900000 */
[----:B------:R-:W2:Y:S02]  /*9150*/  @!P1 SYNCS.PHASECHK.TRANS64 P1, [R0+URZ+0x80], R4 ;  /* 0x00008004000095a7 */ /* 0x000ea400080210ff */
[----:B--2---:R-:W-:Y:S05]  /*9160*/  @!P1 BRA `(.L_x_42) ;  /* 0xfffffffc00f09947 */ /* 0x004fea000383ffff */
[----:B------:R-:W-:Y:S05]  /*9170*/  BRA `(.L_x_135) ;  /* 0xffffff9400647947 */ /* 0x000fea000383ffff */
.L_x_45:
[----:B------:R-:W-:-:S07]  /*9180*/  MOV R0, UR5 ;  /* 0x0000000500007c02 */ /* 0x000fce0008000f00 */
.L_x_136:
[----:B-1----:R1:W2:Y:S02]  /*9190*/  SYNCS.PHASECHK.TRANS64.TRYWAIT P0, [R0+URZ+0x90], R2 ;  /* 0x00009002000075a7 */ /* 0x0022a400080011ff */
[----:B--2---:R-:W-:Y:S05]  /*91a0*/  @!P0 NANOSLEEP.SYNCS 0x989680 ;  /* 0x009896800000895d */ /* 0x004fea0003900000 */
[----:B------:R-:W2:Y:S02]  /*91b0*/  @!P0 SYNCS.PHASECHK.TRANS64 P0, [R0+URZ+0x90], R2 ;  /* 0x00009002000085a7 */ /* 0x000ea400080010ff */
[----:B--2---:R-:W-:Y:S05]  /*91c0*/  @!P0 BRA `(.L_x_136) ;  /* 0xfffffffc00f08947 */ /* 0x004fea000383ffff */
[----:B------:R-:W-:Y:S05]  /*91d0*/  BRA `(.L_x_44) ;  /* 0xffffff9400b87947 */ /* 0x000fea000383ffff */
.L_x_52:
[----:B-1----:R1:W2:Y:S02]  /*91e0*/  SYNCS.PHASECHK.TRANS64.TRYWAIT P1, [R0+URZ+0x80], R2 ;  /* 0x00008002000075a7 */ /* 0x0022a400080211ff */
[----:B--2---:R-:W-:Y:S05]  /*91f0*/  @!P1 NANOSLEEP.SYNCS 0x989680 ;  /* 0x009896800000995d */ /* 0x004fea0003900000 */
[----:B------:R-:W2:Y:S02]  /*9200*/  @!P1 SYNCS.PHASECHK.TRANS64 P1, [R0+URZ+0x80], R2 ;  /* 0x00008002000095a7 */ /* 0x000ea400080210ff */
[----:B--2---:R-:W-:Y:S05]  /*9210*/  @!P1 BRA `(.L_x_52) ;  /* 0xfffffffc00f09947 */ /* 0x004fea000383ffff */
[----:B------:R-:W-:Y:S05]  /*9220*/  BRA `(.L_x_137) ;  /* 0xffffff9c00187947 */ /* 0x000fea000383ffff */
.L_x_53:
[----:B------:R-:W-:-:S07]  /*9230*/  MOV R2, UR8 ;  /* 0x0000000800027c02 */ /* 0x000fce0008000f00 */
.L_x_138:
[----:B-1----:R1:W2:Y:S02]  /*9240*/  SYNCS.PHASECHK.TRANS64.TRYWAIT P0, [R2+URZ+0xc0], R0 ;  /* 0x0000c000020075a7 */ /* 0x0022a400080011ff */
[----:B--2---:R-:W-:Y:S05]  /*9250*/  @!P0 NANOSLEEP.SYNCS 0x989680 ;  /* 0x009896800000895d */ /* 0x004fea0003900000 */
[----:B------:R-:W2:Y:S02]  /*9260*/  @!P0 SYNCS.PHASECHK.TRANS64 P0, [R2+URZ+0xc0], R0 ;  /* 0x0000c000020085a7 */ /* 0x000ea400080010ff */
[----:B--2---:R-:W-:Y:S05]  /*9270*/  @!P0 BRA `(.L_x_138) ;  /* 0xfffffffc00f08947 */ /* 0x004fea000383ffff */
[----:B------:R-:W-:Y:S05]  /*9280*/  BRA `(.L_x_139) ;  /* 0xffffff9c00687947 */ /* 0x000fea000383ffff */
.L_x_56:
[----:B------:R-:W-:Y:S07]  /*9290*/  MOV R0, UR7 ;  /* 0x0000000700007c02 */ /* 0x000fee0008000f00 */
.L_x_140:
[----:B-1----:R1:W2:Y:S02]  /*92a0*/  SYNCS.PHASECHK.TRANS64.TRYWAIT P0, [R0+URZ], R2 ;  /* 0x00000002000075a7 */ /* 0x0022a400080011ff */
[----:B--2---:R-:W-:Y:S05]  /*92b0*/  @!P0 NANOSLEEP.SYNCS 0x989680 ;  /* 0x009896800000895d */ /* 0x004fea0003900000 */
[----:B------:R-:W2:Y:S02]  /*92c0*/  @!P0 SYNCS.PHASECHK.TRANS64 P0, [R0+URZ], R2 ;  /* 0x00000002000085a7 */ /* 0x000ea400080010ff */
[----:B--2---:R-:W-:Y:S05]  /*92d0*/  @!P0 BRA `(.L_x_140) ;  /* 0xfffffffc00f08947 */ /* 0x004fea000383ffff */
[----:B------:R-:W-:Y:S05]  /*92e0*/  BRA `(.L_x_55) ;  /* 0xffffff9c00847947 */ /* 0x000fea000383ffff */
.L_x_59:
[----:B------:R-:W-:-:S07]  /*92f0*/  MOV R0, UR5 ;  /* 0x0000000500007c02 */ /* 0x000fce0008000f00 */
.L_x_141:
[----:B--2---:R2:W3:Y:S02]  /*9300*/  SYNCS.PHASECHK.TRANS64.TRYWAIT P0, [R0+URZ], R2 ;  /* 0x00000002000075a7 */ /* 0x0044e400080011ff */
[----:B---3--:R-:W-:Y:S05]  /*9310*/  @!P0 NANOSLEEP.SYNCS 0x989680 ;  /* 0x009896800000895d */ /* 0x008fea0003900000 */
[----:B------:R-:W3:Y:S02]  /*9320*/  @!P0 SYNCS.PHASECHK.TRANS64 P0, [R0+URZ], R2 ;  /* 0x00000002000085a7 */ /* 0x000ee400080010ff */
[----:B---3--:R-:W-:Y:S05]  /*9330*/  @!P0 BRA `(.L_x_141) ;  /* 0xfffffffc00f08947 */ /* 0x008fea000383ffff */
[----:B------:R-:W-:Y:S05]  /*9340*/  BRA `(.L_x_142) ;  /* 0xffffffa000387947 */ /* 0x000fea000383ffff */
.L_x_60:
[----:B------:R-:W-:-:S07]  /*9350*/  MOV R0, UR5 ;  /* 0x0000000500007c02 */ /* 0x000fce0008000f00 */
.L_x_143:
[----:B-1----:R1:W2:Y:S02]  /*9360*/  SYNCS.PHASECHK.TRANS64.TRYWAIT P0, [R0+URZ], R3 ;  /* 0x00000003000075a7 */ /* 0x0022a400080011ff */
[----:B--2---:R-:W-:Y:S05]  /*9370*/  @!P0 NANOSLEEP.SYNCS 0x989680 ;  /* 0x009896800000895d */ /* 0x004fea0003900000 */
[----:B------:R-:W2:Y:S02]  /*9380*/  @!P0 SYNCS.PHASECHK.TRANS64 P0, [R0+URZ], R3 ;  /* 0x00000003000085a7 */ /* 0x000ea400080010ff */
[----:B--2---:R-:W-:Y:S05]  /*9390*/  @!P0 BRA `(.L_x_143) ;  /* 0xfffffffc00f08947 */ /* 0x004fea000383ffff */
[----:B------:R-:W-:Y:S05]  /*93a0*/  BRA `(.L_x_144) ;  /* 0xffffffa000447947 */ /* 0x000fea000383ffff */
.L_x_61:
[----:B------:R-:W-:-:S07]  /*93b0*/  MOV R0, UR5 ;  /* 0x0000000500007c02 */ /* 0x000fce0008000f00 */
.L_x_145:
[----:B-1----:R1:W2:Y:S02]  /*93c0*/  SYNCS.PHASECHK.TRANS64.TRYWAIT P0, [R0+URZ], R3 ;  /* 0x00000003000075a7 */ /* 0x0022a400080011ff */
[----:B--2---:R-:W-:Y:S05]  /*93d0*/  @!P0 NANOSLEEP.SYNCS 0x989680 ;  /* 0x009896800000895d */ /* 0x004fea0003900000 */
[----:B------:R-:W2:Y:S02]  /*93e0*/  @!P0 SYNCS.PHASECHK.TRANS64 P0, [R0+URZ], R3 ;  /* 0x00000003000085a7 */ /* 0x000ea400080010ff */
[----:B--2---:R-:W-:Y:S05]  /*93f0*/  @!P0 BRA `(.L_x_145) ;  /* 0xfffffffc00f08947 */ /* 0x004fea000383ffff */
[----:B------:R-:W-:Y:S05]  /*9400*/  BRA `(.L_x_146) ;  /* 0xffffffa000507947 */ /* 0x000fea000383ffff */
.L_x_62:
[----:B-1----:R-:W-:-:S07]  /*9410*/  MOV R0, UR7 ;  /* 0x0000000700007c02 */ /* 0x002fce0008000f00 */
.L_x_147:
[----:B-1----:R1:W2:Y:S02]  /*9420*/  SYNCS.PHASECHK.TRANS64.TRYWAIT P0, [R0+URZ], R2 ;  /* 0x00000002000075a7 */ /* 0x0022a400080011ff */
[----:B--2---:R-:W-:Y:S05]  /*9430*/  @!P0 NANOSLEEP.SYNCS 0x989680 ;  /* 0x009896800000895d */ /* 0x004fea0003900000 */
[----:B------:R-:W2:Y:S02]  /*9440*/  @!P0 SYNCS.PHASECHK.TRANS64 P0, [R0+URZ], R2 ;  /* 0x00000002000085a7 */ /* 0x000ea400080010ff */
[----:B--2---:R-:W-:Y:S05]  /*9450*/  @!P0 BRA `(.L_x_147) ;  /* 0xfffffffc00f08947 */ /* 0x004fea000383ffff */
[----:B------:R-:W-:Y:S05]  /*9460*/  BRA `(.L_x_148) ;  /* 0xffffffa0005c7947 */ /* 0x000fea000383ffff */
.L_x_67:
[----:B--2---:R2:W3:Y:S02]  /*9470*/  SYNCS.PHASECHK.TRANS64.TRYWAIT P0, [R0+URZ+0x80], R2 ;  /* 0x00008002000075a7 */ /* 0x0044e400080011ff */
[----:B---3--:R-:W-:Y:S05]  /*9480*/  @!P0 NANOSLEEP.SYNCS 0x989680 ;  /* 0x009896800000895d */ /* 0x008fea0003900000 */
[----:B------:R-:W3:Y:S02]  /*9490*/  @!P0 SYNCS.PHASECHK.TRANS64 P0, [R0+URZ+0x80], R2 ;  /* 0x00008002000085a7 */ /* 0x000ee400080010ff */
[----:B---3--:R-:W-:Y:S05]  /*94a0*/  @!P0 BRA `(.L_x_67) ;  /* 0xfffffffc00f08947 */ /* 0x008fea000383ffff */
[----:B------:R-:W-:Y:S05]  /*94b0*/  BRA `(.L_x_149) ;  /* 0xffffffa400687947 */ /* 0x000fea000383ffff */
.L_x_70:
[----:B------:R-:W-:Y:S07]  /*94c0*/  MOV R0, UR7 ;  /* 0x0000000700007c02 */ /* 0x000fee0008000f00 */
.L_x_150:
[----:B--2---:R2:W3:Y:S02]  /*94d0*/  SYNCS.PHASECHK.TRANS64.TRYWAIT P0, [R0+URZ+0x78], R2 ;  /* 0x00007802000075a7 */ /* 0x0044e400080011ff */
[----:B---3--:R-:W-:Y:S05]  /*94e0*/  @!P0 NANOSLEEP.SYNCS 0x989680 ;  /* 0x009896800000895d */ /* 0x008fea0003900000 */
[----:B------:R-:W3:Y:S02]  /*94f0*/  @!P0 SYNCS.PHASECHK.TRANS64 P0, [R0+URZ+0x78], R2 ;  /* 0x00007802000085a7 */ /* 0x000ee400080010ff */
[----:B---3--:R-:W-:Y:S05]  /*9500*/  @!P0 BRA `(.L_x_150) ;  /* 0xfffffffc00f08947 */ /* 0x008fea000383ffff */
[----:B------:R-:W-:Y:S05]  /*9510*/  BRA `(.L_x_69) ;  /* 0xffffffa800487947 */ /* 0x000fea000383ffff */
.L_x_73:
[----:B------:R-:W-:Y:S07]  /*9520*/  MOV R0, UR7 ;  /* 0x0000000700007c02 */ /* 0x000fee0008000f00 */
.L_x_151:
[----:B-1----:R1:W2:Y:S02]  /*9530*/  SYNCS.PHASECHK.TRANS64.TRYWAIT P0, [R0+URZ+0x50], R14 ;  /* 0x0000500e000075a7 */ /* 0x0022a400080011ff */
[----:B--2---:R-:W-:Y:S05]  /*9540*/  @!P0 NANOSLEEP.SYNCS 0x989680 ;  /* 0x009896800000895d */ /* 0x004fea0003900000 */
[----:B------:R-:W2:Y:S02]  /*9550*/  @!P0 SYNCS.PHASECHK.TRANS64 P0, [R0+URZ+0x50], R14 ;  /* 0x0000500e000085a7 */ /* 0x000ea400080010ff */
[----:B--2---:R-:W-:Y:S05]  /*9560*/  @!P0 BRA `(.L_x_151) ;  /* 0xfffffffc00f08947 */ /* 0x004fea000383ffff */
[----:B------:R-:W-:Y:S05]  /*9570*/  BRA `(.L_x_152) ;  /* 0xffffffa800c07947 */ /* 0x000fea000383ffff */
.L_x_74:
[----:B------:R-:W-:Y:S07]  /*9580*/  MOV R0, UR7 ;  /* 0x0000000700007c02 */ /* 0x000fee0008000f00 */
.L_x_153:
[----:B-1----:R1:W2:Y:S02]  /*9590*/  SYNCS.PHASECHK.TRANS64.TRYWAIT P0, [R0+URZ+0x58], R14 ;  /* 0x0000580e000075a7 */ /* 0x0022a400080011ff */
[----:B--2---:R-:W-:Y:S05]  /*95a0*/  @!P0 NANOSLEEP.SYNCS 0x989680 ;  /* 0x009896800000895d */ /* 0x004fea0003900000 */
[----:B------:R-:W2:Y:S02]  /*95b0*/  @!P0 SYNCS.PHASECHK.TRANS64 P0, [R0+URZ+0x58], R14 ;  /* 0x0000580e000085a7 */ /* 0x000ea400080010ff */
[----:B--2---:R-:W-:Y:S05]  /*95c0*/  @!P0 BRA `(.L_x_153) ;  /* 0xfffffffc00f08947 */ /* 0x004fea000383ffff */
[----:B------:R-:W-:Y:S05]  /*95d0*/  BRA `(.L_x_154) ;  /* 0xffffffa800f87947 */ /* 0x000fea000383ffff */
.L_x_75:
[----:B------:R-:W-:Y:S07]  /*95e0*/  MOV R0, UR7 ;  /* 0x0000000700007c02 */ /* 0x000fee0008000f00 */
.L_x_155:
[----:B-1----:R1:W2:Y:S02]  /*95f0*/  SYNCS.PHASECHK.TRANS64.TRYWAIT P0, [R0+URZ+0x60], R14 ;  /* 0x0000600e000075a7 */ /* 0x0022a400080011ff */
[----:B--2---:R-:W-:Y:S05]  /*9600*/  @!P0 NANOSLEEP.SYNCS 0x989680 ;  /* 0x009896800000895d */ /* 0x004fea0003900000 */
[----:B------:R-:W2:Y:S02]  /*9610*/  @!P0 SYNCS.PHASECHK.TRANS64 P0, [R0+URZ+0x60], R14 ;  /* 0x0000600e000085a7 */ /* 0x000ea400080010ff */
[----:B--2---:R-:W-:Y:S05]  /*9620*/  @!P0 BRA `(.L_x_155) ;  /* 0xfffffffc00f08947 */ /* 0x004fea000383ffff */
[----:B------:R-:W-:Y:S05]  /*9630*/  BRA `(.L_x_156) ;  /* 0xffffffac003c7947 */ /* 0x000fea000383ffff */
.L_x_76:
[----:B------:R-:W-:Y:S07]  /*9640*/  MOV R0, UR7 ;  /* 0x0000000700007c02 */ /* 0x000fee0008000f00 */
.L_x_157:
[----:B-1----:R1:W2:Y:S02]  /*9650*/  SYNCS.PHASECHK.TRANS64.TRYWAIT P0, [R0+URZ+0x68], R14 ;  /* 0x0000680e000075a7 */ /* 0x0022a400080011ff */
[----:B--2---:R-:W-:Y:S05]  /*9660*/  @!P0 NANOSLEEP.SYNCS 0x989680 ;  /* 0x009896800000895d */ /* 0x004fea0003900000 */
[----:B------:R-:W2:Y:S02]  /*9670*/  @!P0 SYNCS.PHASECHK.TRANS64 P0, [R0+URZ+0x68], R14 ;  /* 0x0000680e000085a7 */ /* 0x000ea400080010ff */
[----:B--2---:R-:W-:Y:S05]  /*9680*/  @!P0 BRA `(.L_x_157) ;  /* 0xfffffffc00f08947 */ /* 0x004fea000383ffff */
[----:B------:R-:W-:Y:S05]  /*9690*/  BRA `(.L_x_158) ;  /* 0xffffffac00c07947 */ /* 0x000fea000383ffff */
.L_x_78:
[----:B------:R-:W-:-:S07]  /*96a0*/  MOV R0, UR7 ;  /* 0x0000000700007c02 */ /* 0x000fce0008000f00 */
.L_x_159:
[----:B-1----:R1:W3:Y:S02]  /*96b0*/  SYNCS.PHASECHK.TRANS64.TRYWAIT P0, [R0+URZ+0x50], R2 ;  /* 0x00005002000075a7 */ /* 0x0022e400080011ff */
[----:B---3--:R-:W-:Y:S05]  /*96c0*/  @!P0 NANOSLEEP.SYNCS 0x989680 ;  /* 0x009896800000895d */ /* 0x008fea0003900000 */
[----:B------:R-:W3:Y:S02]  /*96d0*/  @!P0 SYNCS.PHASECHK.TRANS64 P0, [R0+URZ+0x50], R2 ;  /* 0x00005002000085a7 */ /* 0x000ee400080010ff */
[----:B---3--:R-:W-:Y:S05]  /*96e0*/  @!P0 BRA `(.L_x_159) ;  /* 0xfffffffc00f08947 */ /* 0x008fea000383ffff */
[----:B------:R-:W-:Y:S05]  /*96f0*/  BRA `(.L_x_160) ;  /* 0xffffffb000307947 */ /* 0x000fea000383ffff */
.L_x_79:
[----:B-1----:R-:W-:-:S07]  /*9700*/  MOV R0, UR7 ;  /* 0x0000000700007c02 */ /* 0x002fce0008000f00 */
.L_x_161:
[----:B-1----:R1:W3:Y:S02]  /*9710*/  SYNCS.PHASECHK.TRANS64.TRYWAIT P0, [R0+URZ+0x58], R2 ;  /* 0x00005802000075a7 */ /* 0x0022e400080011ff */
[----:B---3--:R-:W-:Y:S05]  /*9720*/  @!P0 NANOSLEEP.SYNCS 0x989680 ;  /* 0x009896800000895d */ /* 0x008fea0003900000 */
[----:B------:R-:W3:Y:S02]  /*9730*/  @!P0 SYNCS.PHASECHK.TRANS64 P0, [R0+URZ+0x58], R2 ;  /* 0x00005802000085a7 */ /* 0x000ee400080010ff */
[----:B---3--:R-:W-:Y:S05]  /*9740*/  @!P0 BRA `(.L_x_161) ;  /* 0xfffffffc00f08947 */ /* 0x008fea000383ffff */
[----:B------:R-:W-:Y:S05]  /*9750*/  BRA `(.L_x_162) ;  /* 0xffffffb000207947 */ /* 0x000fea000383ffff */
.L_x_80:
[----:B-1----:R-:W-:-:S07]  /*9760*/  MOV R0, UR7 ;  /* 0x0000000700007c02 */ /* 0x002fce0008000f00 */
.L_x_163:
[----:B-1----:R1:W3:Y:S02]  /*9770*/  SYNCS.PHASECHK.TRANS64.TRYWAIT P0, [R0+URZ+0x60], R2 ;  /* 0x00006002000075a7 */ /* 0x0022e400080011ff */
[----:B---3--:R-:W-:Y:S05]  /*9780*/  @!P0 NANOSLEEP.SYNCS 0x989680 ;  /* 0x009896800000895d */ /* 0x008fea0003900000 */
[----:B------:R-:W3:Y:S02]  /*9790*/  @!P0 SYNCS.PHASECHK.TRANS64 P0, [R0+URZ+0x60], R2 ;  /* 0x00006002000085a7 */ /* 0x000ee400080010ff */
[----:B---3--:R-:W-:Y:S05]  /*97a0*/  @!P0 BRA `(.L_x_163) ;  /* 0xfffffffc00f08947 */ /* 0x008fea000383ffff */
[----:B------:R-:W-:Y:S05]  /*97b0*/  BRA `(.L_x_164) ;  /* 0xffffffb000107947 */ /* 0x000fea000383ffff */
.L_x_82:
[----:B--2---:R2:W4:Y:S02]  /*97c0*/  SYNCS.PHASECHK.TRANS64.TRYWAIT P0, [R0+URZ+0x80], R2 ;  /* 0x00008002000075a7 */ /* 0x00452400080011ff */
[----:B----4-:R-:W-:Y:S05]  /*97d0*/  @!P0 NANOSLEEP.SYNCS 0x989680 ;  /* 0x009896800000895d */ /* 0x010fea0003900000 */
[----:B------:R-:W4:Y:S02]  /*97e0*/  @!P0 SYNCS.PHASECHK.TRANS64 P0, [R0+URZ+0x80], R2 ;  /* 0x00008002000085a7 */ /* 0x000f2400080010ff */
[----:B----4-:R-:W-:Y:S05]  /*97f0*/  @!P0 BRA `(.L_x_82) ;  /* 0xfffffffc00f08947 */ /* 0x010fea000383ffff */
[----:B------:R-:W-:Y:S05]  /*9800*/  BRA `(.L_x_165) ;  /* 0xffffffb000dc7947 */ /* 0x000fea000383ffff */
.L_x_93:
[----:B-1----:R1:W3:Y:S02]  /*9810*/  SYNCS.PHASECHK.TRANS64.TRYWAIT P1, [R2+URZ+0x30], R0 ;  /* 0x00003000020075a7 */ /* 0x0022e400080211ff */
[----:B---3--:R-:W-:Y:S05]  /*9820*/  @!P1 NANOSLEEP.SYNCS 0x989680 ;  /* 0x009896800000995d */ /* 0x008fea0003900000 */
[----:B------:R-:W3:Y:S02]  /*9830*/  @!P1 SYNCS.PHASECHK.TRANS64 P1, [R2+URZ+0x30], R0 ;  /* 0x00003000020095a7 */ /* 0x000ee400080210ff */
[----:B---3--:R-:W-:Y:S05]  /*9840*/  @!P1 BRA `(.L_x_93) ;  /* 0xfffffffc00f09947 */ /* 0x008fea000383ffff */
[----:B------:R-:W-:Y:S05]  /*9850*/  BRA `(.L_x_92) ;  /* 0xffffffbc00f47947 */ /* 0x000fea000383ffff */
.L_x_95:
[----:B-1----:R1:W2:Y:S02]  /*9860*/  SYNCS.PHASECHK.TRANS64.TRYWAIT P0, [R113+URZ+0xa0], R3 ;  /* 0x0000a003710075a7 */ /* 0x0022a400080011ff */
[----:B--2---:R-:W-:Y:S05]  /*9870*/  @!P0 NANOSLEEP.SYNCS 0x989680 ;  /* 0x009896800000895d */ /* 0x004fea0003900000 */
[----:B------:R-:W2:Y:S02]  /*9880*/  @!P0 SYNCS.PHASECHK.TRANS64 P0, [R113+URZ+0xa0], R3 ;  /* 0x0000a003710085a7 */ /* 0x000ea400080010ff */
[----:B--2---:R-:W-:Y:S05]  /*9890*/  @!P0 BRA `(.L_x_95) ;  /* 0xfffffffc00f08947 */ /* 0x004fea000383ffff */
[----:B------:R-:W-:Y:S05]  /*98a0*/  BRA `(.L_x_94) ;  /* 0xffffffc000487947 */ /* 0x000fea000383ffff */
.L_x_103:
[----:B--2---:R2:W3:Y:S02]  /*98b0*/  SYNCS.PHASECHK.TRANS64.TRYWAIT P0, [R0+URZ+0x30], R3 ;  /* 0x00003003000075a7 */ /* 0x0044e400080011ff */
[----:B---3--:R-:W-:Y:S05]  /*98c0*/  @!P0 NANOSLEEP.SYNCS 0x989680 ;  /* 0x009896800000895d */ /* 0x008fea0003900000 */
[----:B------:R-:W3:Y:S02]  /*98d0*/  @!P0 SYNCS.PHASECHK.TRANS64 P0, [R0+URZ+0x30], R3 ;  /* 0x00003003000085a7 */ /* 0x000ee400080010ff */
[----:B---3--:R-:W-:Y:S05]  /*98e0*/  @!P0 BRA `(.L_x_103) ;  /* 0xfffffffc00f08947 */ /* 0x008fea000383ffff */
[----:B------:R-:W-:Y:S05]  /*98f0*/  BRA `(.L_x_102) ;  /* 0xffffffcc00387947 */ /* 0x000fea000383ffff */
.L_x_111:
[----:B--2---:R2:W3:Y:S02]  /*9900*/  SYNCS.PHASECHK.TRANS64.TRYWAIT P0, [R0+URZ+0x30], R4 ;  /* 0x00003004000075a7 */ /* 0x0044e400080011ff */
[----:B---3--:R-:W-:Y:S05]  /*9910*/  @!P0 NANOSLEEP.SYNCS 0x989680 ;  /* 0x009896800000895d */ /* 0x008fea0003900000 */
[----:B------:R-:W3:Y:S02]  /*9920*/  @!P0 SYNCS.PHASECHK.TRANS64 P0, [R0+URZ+0x30], R4 ;  /* 0x00003004000085a7 */ /* 0x000ee400080010ff */
[----:B---3--:R-:W-:Y:S05]  /*9930*/  @!P0 BRA `(.L_x_111) ;  /* 0xfffffffc00f08947 */ /* 0x008fea000383ffff */
[----:B------:R-:W-:Y:S05]  /*9940*/  BRA `(.L_x_110) ;  /* 0xffffffd8007c7947 */ /* 0x000fea000383ffff */
.L_x_119:
[----:B--2---:R2:W3:Y:S02]  /*9950*/  SYNCS.PHASECHK.TRANS64.TRYWAIT P0, [R0+URZ+0x30], R4 ;  /* 0x00003004000075a7 */ /* 0x0044e400080011ff */
[----:B---3--:R-:W-:Y:S05]  /*9960*/  @!P0 NANOSLEEP.SYNCS 0x989680 ;  /* 0x009896800000895d */ /* 0x008fea0003900000 */
[----:B------:R-:W3:Y:S02]  /*9970*/  @!P0 SYNCS.PHASECHK.TRANS64 P0, [R0+URZ+0x30], R4 ;  /* 0x00003004000085a7 */ /* 0x000ee400080010ff */
[----:B---3--:R-:W-:Y:S05]  /*9980*/  @!P0 BRA `(.L_x_119) ;  /* 0xfffffffc00f08947 */ /* 0x008fea000383ffff */
[----:B------:R-:W-:Y:S05]  /*9990*/  BRA `(.L_x_118) ;  /* 0xffffffe400cc7947 */ /* 0x000fea000383ffff */
        .weak           $__internal_0_$__cuda_sm10x_tcgen05_guardrail_trap_col_being_dealloced_not_returned_by_alloc
        .type           $__internal_0_$__cuda_sm10x_tcgen05_guardrail_trap_col_being_dealloced_not_returned_by_alloc,@function
        .size           $__internal_0_$__cuda_sm10x_tcgen05_guardrail_trap_col_being_dealloced_not_returned_by_alloc,($__internal_1_$__cuda_sm10x_tcgen05_guardrail_trap_phase_invalid_during_alloc - $__internal_0_$__cuda_sm10x_tcgen05_guardrail_trap_col_being_dealloced_not_returned_by_alloc)
$__internal_0_$__cuda_sm10x_tcgen05_guardrail_trap_col_being_dealloced_not_returned_by_alloc:
[----:B------:R-:W-:Y:S05]  /*99a0*/  BPT.TRAP 0x1 ;  /* 0x000000040000795c */ /* 0x000fea0000300000 */
[----:B------:R-:W-:-:S04]  /*99b0*/  HFMA2 R3, -RZ, RZ, 0, 0 ;  /* 0x00000000ff037431 */ /* 0x000fc800000001ff */
[----:B------:R-:W-:Y:S05]  /*99c0*/  RET.REL.NODEC R2 `(_ZN7cutlass13device_kernelINS_4gemm6kernel13GemmUniversalIN4cute5tupleIJiiiiEEENS1_10collective13CollectiveMmaINS1_35MainloopSm100TmaUmmaWarpSpecializedILi3ELi2ELi4ENS5_IJNS4_1CILi1EEESB_SB_EEEEENS5_IJNSA_ILi64EEENSA_ILi256EEESE_EEENS_12float_e5m2_tENS5_IJlSB_lEEESH_SI_NS4_8TiledMMAINS4_8MMA_AtomIJNS4_10MMA_TraitsINS4_19SM100_MMA_F8F6F4_SSEJSH_SH_fSE_SF_NS4_17integral_constantINS4_4UMMA5MajorELSP_0EEESQ_NSN_INSO_7ScaleInELSR_0EEESS_EEEEEENS4_6LayoutISC_NS5_IJNSA_ILi0EEESW_SW_EEEEENS5_IJNS4_10UnderscoreESZ_SZ_EEEEENS4_13SM90_TMA_LOADENS4_14ComposedLayoutINS4_7SwizzleILi2ELi4ELi3EEENS4_18smem_ptr_flag_bitsILi8EEENSV_INS5_IJNSA_ILi8EEESE_EEENS5_IJSE_SB_EEEEEEEvNS4_8identityES12_S1C_vS1D_EENS_8epilogue10collective18CollectiveEpilogueINS1F_23Sm100TmaWarpSpecializedILi4ELi2ELi32ELb0ELb0EEEJSG_NS5_IJNSV_ISE_SB_EES1K_EEESH_SI_SH_SI_NS1F_6fusion15FusionCallbacksIS1J_NS1M_17LinearCombinationISH_fSH_fLNS_15FloatRoundStyleE2EEESG_S1L_JEEENS4_5SM1004TMEM4LOAD26SM100_TMEM_LOAD_16dp32b32xES12_S1C_NS4_39AutoVectorizingCopyWithAssumedAlignmentILi128EEENS4_14SM90_TMA_STOREES1C_S1X_S1X_EEEvvEEEEvNT_6ParamsE) ;  /* 0xffffff64028c7950 */ /* 0x000fea0003c3ffff */
        .weak           $__internal_1_$__cuda_sm10x_tcgen05_guardrail_trap_phase_invalid_during_alloc
        .type           $__internal_1_$__cuda_sm10x_tcgen05_guardrail_trap_phase_invalid_during_alloc,@function
        .size           $__internal_1_$__cuda_sm10x_tcgen05_guardrail_trap_phase_invalid_during_alloc,($__internal_2_$__cuda_sm10x_tcgen05_guardrail_trap_unallocated_columns_being_dealloced - $__internal_1_$__cuda_sm10x_tcgen05_guardrail_trap_phase_invalid_during_alloc)
$__internal_1_$__cuda_sm10x_tcgen05_guardrail_trap_phase_invalid_during_alloc:
[----:B------:R-:W-:Y:S05]  /*99d0*/  BPT.TRAP 0x1 ;  /* 0x000000040000795c */ /* 0x000fea0000300000 */
[----:B------:R-:W-:-:S04]  /*99e0*/  MOV R3, 0x0 ;  /* 0x0000000000037802 */ /* 0x000fc80000000f00 */
[----:B------:R-:W-:Y:S05]  /*99f0*/  RET.REL.NODEC R2 `(_ZN7cutlass13device_kernelINS_4gemm6kernel13GemmUniversalIN4cute5tupleIJiiiiEEENS1_10collective13CollectiveMmaINS1_35MainloopSm100TmaUmmaWarpSpecializedILi3ELi2ELi4ENS5_IJNS4_1CILi1EEESB_SB_EEEEENS5_IJNSA_ILi64EEENSA_ILi256EEESE_EEENS_12float_e5m2_tENS5_IJlSB_lEEESH_SI_NS4_8TiledMMAINS4_8MMA_AtomIJNS4_10MMA_TraitsINS4_19SM100_MMA_F8F6F4_SSEJSH_SH_fSE_SF_NS4_17integral_constantINS4_4UMMA5MajorELSP_0EEESQ_NSN_INSO_7ScaleInELSR_0EEESS_EEEEEENS4_6LayoutISC_NS5_IJNSA_ILi0EEESW_SW_EEEEENS5_IJNS4_10UnderscoreESZ_SZ_EEEEENS4_13SM90_TMA_LOADENS4_14ComposedLayoutINS4_7SwizzleILi2ELi4ELi3EEENS4_18smem_ptr_flag_bitsILi8EEENSV_INS5_IJNSA_ILi8EEESE_EEENS5_IJSE_SB_EEEEEEEvNS4_8identityES12_S1C_vS1D_EENS_8epilogue10collective18CollectiveEpilogueINS1F_23Sm100TmaWarpSpecializedILi4ELi2ELi32ELb0ELb0EEEJSG_NS5_IJNSV_ISE_SB_EES1K_EEESH_SI_SH_SI_NS1F_6fusion15FusionCallbacksIS1J_NS1M_17LinearCombinationISH_fSH_fLNS_15FloatRoundStyleE2EEESG_S1L_JEEENS4_5SM1004TMEM4LOAD26SM100_TMEM_LOAD_16dp32b32xES12_S1C_NS4_39AutoVectorizingCopyWithAssumedAlignmentILi128EEENS4_14SM90_TMA_STOREES1C_S1X_S1X_EEEvvEEEEvNT_6ParamsE) ;  /* 0xffffff6402807950 */ /* 0x000fea0003c3ffff */
        .weak           $__internal_2_$__cuda_sm10x_tcgen05_guardrail_trap_unallocated_columns_being_dealloced
        .type           $__internal_2_$__cuda_sm10x_tcgen05_guardrail_trap_unallocated_columns_being_dealloced,@function
        .size           $__internal_2_$__cuda_sm10x_tcgen05_guardrail_trap_unallocated_columns_being_dealloced,(.L_x_167 - $__internal_2_$__cuda_sm10x_tcgen05_guardrail_trap_unallocated_columns_being_dealloced)
$__internal_2_$__cuda_sm10x_tcgen05_guardrail_trap_unallocated_columns_being_dealloced:
[----:B------:R-:W-:Y:S05]  /*9a00*/  BPT.TRAP 0x1 ;  /* 0x000000040000795c */ /* 0x000fea0000300000 */
[----:B------:R-:W-:-:S04]  /*9a10*/  HFMA2 R3, -RZ, RZ, 0, 0 ;  /* 0x00000000ff037431 */ /* 0x000fc800000001ff */
[----:B------:R-:W-:Y:S05]  /*9a20*/  RET.REL.NODEC R2 `(_ZN7cutlass13device_kernelINS_4gemm6kernel13GemmUniversalIN4cute5tupleIJiiiiEEENS1_10collective13CollectiveMmaINS1_35MainloopSm100TmaUmmaWarpSpecializedILi3ELi2ELi4ENS5_IJNS4_1CILi1EEESB_SB_EEEEENS5_IJNSA_ILi64EEENSA_ILi256EEESE_EEENS_12float_e5m2_tENS5_IJlSB_lEEESH_SI_NS4_8TiledMMAINS4_8MMA_AtomIJNS4_10MMA_TraitsINS4_19SM100_MMA_F8F6F4_SSEJSH_SH_fSE_SF_NS4_17integral_constantINS4_4UMMA5MajorELSP_0EEESQ_NSN_INSO_7ScaleInELSR_0EEESS_EEEEEENS4_6LayoutISC_NS5_IJNSA_ILi0EEESW_SW_EEEEENS5_IJNS4_10UnderscoreESZ_SZ_EEEEENS4_13SM90_TMA_LOADENS4_14ComposedLayoutINS4_7SwizzleILi2ELi4ELi3EEENS4_18smem_ptr_flag_bitsILi8EEENSV_INS5_IJNSA_ILi8EEESE_EEENS5_IJSE_SB_EEEEEEEvNS4_8identityES12_S1C_vS1D_EENS_8epilogue10collective18CollectiveEpilogueINS1F_23Sm100TmaWarpSpecializedILi4ELi2ELi32ELb0ELb0EEEJSG_NS5_IJNSV_ISE_SB_EES1K_EEESH_SI_SH_SI_NS1F_6fusion15FusionCallbacksIS1J_NS1M_17LinearCombinationISH_fSH_fLNS_15FloatRoundStyleE2EEESG_S1L_JEEENS4_5SM1004TMEM4LOAD26SM100_TMEM_LOAD_16dp32b32xES12_S1C_NS4_39AutoVectorizingCopyWithAssumedAlignmentILi128EEENS4_14SM90_TMA_STOREES1C_S1X_S1X_EEEvvEEEEvNT_6ParamsE) ;  /* 0xffffff6402747950 */ /* 0x000fea0003c3ffff */
.L_x_166:
[----:B------:R-:W-:-:S00]  /*9a30*/  BRA `(.L_x_166) ;  /* 0xfffffffc00fc7947 */ /* 0x000fc0000383ffff */
[----:B------:R-:W-:-:S00]  /*9a40*/  NOP ;  /* 0x0000000000007918 */ /* 0x000fc00000000000 */
        /* <DEDUP_REMOVED lines=11> */
.L_x_167:


//--------------------- .nv.global.init           --------------------------
	.section	.nv.global.init,"aw",@progbits
.nv.global.init:
	.type		$str$27,@object
	.size		$str$27,($str$28 - $str$27)
$str$27:
        /*0000*/ 	.byte	0x28, 0x61, 0x64, 0x64, 0x72, 0x65, 0x73, 0x73, 0x20, 0x26, 0x20, 0x6d, 0x61, 0x73, 0x6b, 0x29
        /*0010*/ 	.byte	0x20, 0x3d, 0x3d, 0x20, 0x30, 0x00
	.type		$str$28,@object
	.size		$str$28,($str$26 - $str$28)
$str$28:
        /*0016*/ 	.byte	0x2f, 0x74, 0x6d, 0x70, 0x2f, 0x63, 0x75, 0x74, 0x6c, 0x61, 0x73, 0x73, 0x5f, 0x73, 0x77, 0x65
        /*0026*/ 	.byte	0x65, 0x70, 0x5f, 0x73, 0x72, 0x63, 0x2f, 0x69, 0x6e, 0x63, 0x6c, 0x75, 0x64, 0x65, 0x2f, 0x63
        /*0036*/ 	.byte	0x75, 0x74, 0x65, 0x2f, 0x70, 0x6f, 0x69, 0x6e, 0x74, 0x65, 0x72, 0x5f, 0x66, 0x6c, 0x61, 0x67
        /*0046*/ 	.byte	0x67, 0x65, 0x64, 0x2e, 0x68, 0x70, 0x70, 0x00
	.type		$str$26,@object
	.size		$str$26,($str$25 - $str$26)
$str$26:
        /*004e*/ 	.byte	0x2f, 0x74, 0x6d, 0x70, 0x2f, 0x63, 0x75, 0x74, 0x6c, 0x61, 0x73, 0x73, 0x5f, 0x73, 0x77, 0x65
        /*005e*/ 	.byte	0x65, 0x70, 0x5f, 0x73, 0x72, 0x63, 0x2f, 0x69, 0x6e, 0x63, 0x6c, 0x75, 0x64, 0x65, 0x2f, 0x63
        /*006e*/ 	.byte	0x75, 0x74, 0x65, 0x2f, 0x61, 0x74, 0x6f, 0x6d, 0x2f, 0x63, 0x6f, 0x70, 0x79, 0x5f, 0x74, 0x72
        /*007e*/ 	.byte	0x61, 0x69, 0x74, 0x73, 0x5f, 0x73, 0x6d, 0x31, 0x30, 0x30, 0x2e, 0x68, 0x70, 0x70, 0x00
	.type		$str$25,@object
	.size		$str$25,(__unnamed_1 - $str$25)
$str$25:
        /*008d*/ 	.byte	0x28, 0x28, 0x75, 0x69, 0x6e, 0x74, 0x33, 0x32, 0x5f, 0x74, 0x28, 0x74, 0x68, 0x72, 0x65, 0x61
        /*009d*/ 	.byte	0x64, 0x49, 0x64, 0x78, 0x2e, 0x78, 0x29, 0x20, 0x2f, 0x20, 0x33, 0x32, 0x29, 0x20, 0x25, 0x20
        /*00ad*/ 	.byte	0x34, 0x29, 0x20, 0x3d, 0x3d, 0x20, 0x28, 0x28, 0x28, 0x74, 0x6d, 0x65, 0x6d, 0x5f, 0x61, 0x64
        /*00bd*/ 	.byte	0x64, 0x72, 0x20, 0x3e, 0x3e, 0x20, 0x31, 0x36, 0x29, 0x20, 0x2f, 0x20, 0x33, 0x32, 0x29, 0x20
        /*00cd*/ 	.byte	0x25, 0x20, 0x34, 0x29, 0x00
	.type		__unnamed_1,@object
	.size		__unnamed_1,(__unnamed_2 - __unnamed_1)
__unnamed_1:
        /*00d2*/ 	.byte	0x61, 0x75, 0x74, 0x6f, 0x20, 0x63, 0x75, 0x74, 0x65, 0x3a, 0x3a, 0x61, 0x73, 0x5f, 0x70, 0x6f
        /* <DEDUP_REMOVED lines=24> */
        /*0262*/ 	.byte	0x3c, 0x34, 0x30, 0x39, 0x36, 0x3e, 0x3e, 0x3e, 0x3e, 0x5d, 0x00
	.type		__unnamed_2,@object
	.size		__unnamed_2,(__unnamed_3 - __unnamed_2)
__unnamed_2:
        /* <DEDUP_REMOVED lines=26> */
	.type		__unnamed_3,@object
	.size		__unnamed_3,(.L_3 - __unnamed_3)
__unnamed_3:
        /* <DEDUP_REMOVED lines=40> */
        /*0688*/ 	.byte	0x74, 0x65, 0x3a, 0x3a, 0x43, 0x3c, 0x30, 0x3e, 0x3e, 0x3e, 0x3e, 0x5d, 0x00
.L_3:


//--------------------- .nv.shared._ZN7cutlass13device_kernelINS_4gemm6kernel13GemmUniversalIN4cute5tupleIJiiiiEEENS1_10collective13CollectiveMmaINS1_35MainloopSm100TmaUmmaWarpSpecializedILi3ELi2ELi4ENS5_IJNS4_1CILi1EEESB_SB_EEEEENS5_IJNSA_ILi64EEENSA_ILi256EEESE_EEENS_12float_e5m2_tENS5_IJlSB_lEEESH_SI_NS4_8TiledMMAINS4_8MMA_AtomIJNS4_10MMA_TraitsINS4_19SM100_MMA_F8F6F4_SSEJSH_SH_fSE_SF_NS4_17integral_constantINS4_4UMMA5MajorELSP_0EEESQ_NSN_INSO_7ScaleInELSR_0EEESS_EEEEEENS4_6LayoutISC_NS5_IJNSA_ILi0EEESW_SW_EEEEENS5_IJNS4_10UnderscoreESZ_SZ_EEEEENS4_13SM90_TMA_LOADENS4_14ComposedLayoutINS4_7SwizzleILi2ELi4ELi3EEENS4_18smem_ptr_flag_bitsILi8EEENSV_INS5_IJNSA_ILi8EEESE_EEENS5_IJSE_SB_EEEEEEEvNS4_8identityES12_S1C_vS1D_EENS_8epilogue10collective18CollectiveEpilogueINS1F_23Sm100TmaWarpSpecializedILi4ELi2ELi32ELb0ELb0EEEJSG_NS5_IJNSV_ISE_SB_EES1K_EEESH_SI_SH_SI_NS1F_6fusion15FusionCallbacksIS1J_NS1M_17LinearCombinationISH_fSH_fLNS_15FloatRoundStyleE2EEESG_S1L_JEEENS4_5SM1004TMEM4LOAD26SM100_TMEM_LOAD_16dp32b32xES12_S1C_NS4_39AutoVectorizingCopyWithAssumedAlignmentILi128EEENS4_14SM90_TMA_STOREES1C_S1X_S1X_EEEvvEEEEvNT_6ParamsE --------------------------
	.section	.nv.shared._ZN7cutlass13device_kernelINS_4gemm6kernel13GemmUniversalIN4cute5tupleIJiiiiEEENS1_10collective13CollectiveMmaINS1_35MainloopSm100TmaUmmaWarpSpecializedILi3ELi2ELi4ENS5_IJNS4_1CILi1EEESB_SB_EEEEENS5_IJNSA_ILi64EEENSA_ILi256EEESE_EEENS_12float_e5m2_tENS5_IJlSB_lEEESH_SI_NS4_8TiledMMAINS4_8MMA_AtomIJNS4_10MMA_TraitsINS4_19SM100_MMA_F8F6F4_SSEJSH_SH_fSE_SF_NS4_17integral_constantINS4_4UMMA5MajorELSP_0EEESQ_NSN_INSO_7ScaleInELSR_0EEESS_EEEEEENS4_6LayoutISC_NS5_IJNSA_ILi0EEESW_SW_EEEEENS5_IJNS4_10UnderscoreESZ_SZ_EEEEENS4_13SM90_TMA_LOADENS4_14ComposedLayoutINS4_7SwizzleILi2ELi4ELi3EEENS4_18smem_ptr_flag_bitsILi8EEENSV_INS5_IJNSA_ILi8EEESE_EEENS5_IJSE_SB_EEEEEEEvNS4_8identityES12_S1C_vS1D_EENS_8epilogue10collective18CollectiveEpilogueINS1F_23Sm100TmaWarpSpecializedILi4ELi2ELi32ELb0ELb0EEEJSG_NS5_IJNSV_ISE_SB_EES1K_EEESH_SI_SH_SI_NS1F_6fusion15FusionCallbacksIS1J_NS1M_17LinearCombinationISH_fSH_fLNS_15FloatRoundStyleE2EEESG_S1L_JEEENS4_5SM1004TMEM4LOAD26SM100_TMEM_LOAD_16dp32b32xES12_S1C_NS4_39AutoVectorizingCopyWithAssumedAlignmentILi128EEENS4_14SM90_TMA_STOREES1C_S1X_S1X_EEEvvEEEEvNT_6ParamsE,"aw",@nobits
	.sectionflags	@""
	.align	16
	.zero		1024


//--------------------- .nv.shared.reserved.0     --------------------------
	.section	.nv.shared.reserved.0,"aw",@nobits
	.weak		__nv_reservedSMEM_offset_0_alias
	.size		__nv_reservedSMEM_offset_0_alias, 0, 64
	.other		__nv_reservedSMEM_offset_0_alias,@"STO_CUDA_RESERVED_SHARED STV_DEFAULT"
__nv_reservedSMEM_offset_0_alias:
	.zero		0
.nv.shared.reserved.0:
	.zero		64
	.weak		__nv_reservedSMEM_tcgen05_partition
	.type		__nv_reservedSMEM_tcgen05_partition,@object
	.size		__nv_reservedSMEM_tcgen05_partition,(.L_0 - __nv_reservedSMEM_tcgen05_partition)
__nv_reservedSMEM_tcgen05_partition:
	.zero		32
.L_0:


//--------------------- .nv.global                --------------------------
	.section	.nv.global,"aw",@nobits
.nv.global:
	.type		_ZN40_INTERNAL_917cb169_4_k_cu_50d5ce67_307564cute1_E,@object
	.size		_ZN40_INTERNAL_917cb169_4_k_cu_50d5ce67_307564cute1_E,(_ZN40_INTERNAL_917cb169_4_k_cu_50d5ce67_307564cuda3std3__45__cpo6cbeginE - _ZN40_INTERNAL_917cb169_4_k_cu_50d5ce67_307564cute1_E)
_ZN40_INTERNAL_917cb169_4_k_cu_50d5ce67_307564cute1_E:
	.zero		1
	.type		_ZN40_INTERNAL_917cb169_4_k_cu_50d5ce67_307564cuda3std3__45__cpo6cbeginE,@object
	.size		_ZN40_INTERNAL_917cb169_4_k_cu_50d5ce67_307564cuda3std3__45__cpo6cbeginE,(_ZN40_INTERNAL_917cb169_4_k_cu_50d5ce67_307564cuda3std3__48in_placeE - _ZN40_INTERNAL_917cb169_4_k_cu_50d5ce67_307564cuda3std3__45__cpo6cbeginE)
_ZN40_INTERNAL_917cb169_4_k_cu_50d5ce67_307564cuda3std3__45__cpo6cbeginE:
	.zero		1
	.type		_ZN40_INTERNAL_917cb169_4_k_cu_50d5ce67_307564cuda3std3__48in_placeE,@object
	.size		_ZN40_INTERNAL_917cb169_4_k_cu_50d5ce67_307564cuda3std3__48in_placeE,(_ZN40_INTERNAL_917cb169_4_k_cu_50d5ce67_307564cuda3std6ranges3__45__cpo9iter_moveE - _ZN40_INTERNAL_917cb169_4_k_cu_50d5ce67_307564cuda3std3__48in_placeE)
_ZN40_INTERNAL_917cb169_4_k_cu_50d5ce67_307564cuda3std3__48in_placeE:
	.zero		1
	.type		_ZN40_INTERNAL_917cb169_4_k_cu_50d5ce67_307564cuda3std6ranges3__45__cpo9iter_moveE,@object
	.size		_ZN40_INTERNAL_917cb169_4_k_cu_50d5ce67_307564cuda3std6ranges3__45__cpo9iter_moveE,(_ZN40_INTERNAL_917cb169_4_k_cu_50d5ce67_307564cuda3std3__45__cpo5beginE - _ZN40_INTERNAL_917cb169_4_k_cu_50d5ce67_307564cuda3std6ranges3__45__cpo9iter_moveE)
_ZN40_INTERNAL_917cb169_4_k_cu_50d5ce67_307564cuda3std6ranges3__45__cpo9iter_moveE:
	.zero		1
	.type		_ZN40_INTERNAL_917cb169_4_k_cu_50d5ce67_307564cuda3std3__45__cpo5beginE,@object
	.size		_ZN40_INTERNAL_917cb169_4_k_cu_50d5ce67_307564cuda3std3__45__cpo5beginE,(_ZN40_INTERNAL_917cb169_4_k_cu_50d5ce67_307564cuda3std3__442_GLOBAL__N__917cb169_4_k_cu_50d5ce67_307566ignoreE - _ZN40_INTERNAL_917cb169_4_k_cu_50d5ce67_307564cuda3std3__45__cpo5beginE)
_ZN40_INTERNAL_917cb169_4_k_cu_50d5ce67_307564cuda3std3__45__cpo5beginE:
	.zero		1
	.type		_ZN40_INTERNAL_917cb169_4_k_cu_50d5ce67_307564cuda3std3__442_GLOBAL__N__917cb169_4_k_cu_50d5ce67_307566ignoreE,@object
	.size		_ZN40_INTERNAL_917cb169_4_k_cu_50d5ce67_307564cuda3std3__442_GLOBAL__N__917cb169_4_k_cu_50d5ce67_307566ignoreE,(_ZN40_INTERNAL_917cb169_4_k_cu_50d5ce67_307564cute7productE - _ZN40_INTERNAL_917cb169_4_k_cu_50d5ce67_307564cuda3std3__442_GLOBAL__N__917cb169_4_k_cu_50d5ce67_307566ignoreE)
_ZN40_INTERNAL_917cb169_4_k_cu_50d5ce67_307564cuda3std3__442_GLOBAL__N__917cb169_4_k_cu_50d5ce67_307566ignoreE:
	.zero		1
	.type		_ZN40_INTERNAL_917cb169_4_k_cu_50d5ce67_307564cute7productE,@object
	.size		_ZN40_INTERNAL_917cb169_4_k_cu_50d5ce67_307564cute7productE,(_ZN40_INTERNAL_917cb169_4_k_cu_50d5ce67_307564cuda3std3__45__cpo3endE - _ZN40_INTERNAL_917cb169_4_k_cu_50d5ce67_307564cute7productE)
_ZN40_INTERNAL_917cb169_4_k_cu_50d5ce67_307564cute7productE:
	.zero		1
	.type		_ZN40_INTERNAL_917cb169_4_k_cu_50d5ce67_307564cuda3std3__45__cpo3endE,@object
	.size		_ZN40_INTERNAL_917cb169_4_k_cu_50d5ce67_307564cuda3std3__45__cpo3endE,(_ZN40_INTERNAL_917cb169_4_k_cu_50d5ce67_307564cuda3std3__419piecewise_constructE - _ZN40_INTERNAL_917cb169_4_k_cu_50d5ce67_307564cuda3std3__45__cpo3endE)
_ZN40_INTERNAL_917cb169_4_k_cu_50d5ce67_307564cuda3std3__45__cpo3endE:
	.zero		1
	.type		_ZN40_INTERNAL_917cb169_4_k_cu_50d5ce67_307564cuda3std3__419piecewise_constructE,@object
	.size		_ZN40_INTERNAL_917cb169_4_k_cu_50d5ce67_307564cuda3std3__419piecewise_constructE,(_ZN40_INTERNAL_917cb169_4_k_cu_50d5ce67_307564cuda3std3__45__cpo4cendE - _ZN40_INTERNAL_917cb169_4_k_cu_50d5ce67_307564cuda3std3__419piecewise_constructE)
_ZN40_INTERNAL_917cb169_4_k_cu_50d5ce67_307564cuda3std3__419piecewise_constructE:
	.zero		1
	.type		_ZN40_INTERNAL_917cb169_4_k_cu_50d5ce67_307564cuda3std3__45__cpo4cendE,@object
	.size		_ZN40_INTERNAL_917cb169_4_k_cu_50d5ce67_307564cuda3std3__45__cpo4cendE,(_ZN40_INTERNAL_917cb169_4_k_cu_50d5ce67_307564cuda3std6ranges3__45__cpo4swapE - _ZN40_INTERNAL_917cb169_4_k_cu_50d5ce67_307564cuda3std3__45__cpo4cendE)
_ZN40_INTERNAL_917cb169_4_k_cu_50d5ce67_307564cuda3std3__45__cpo4cendE:
	.zero		1
	.type		_ZN40_INTERNAL_917cb169_4_k_cu_50d5ce67_307564cuda3std6ranges3__45__cpo4swapE,@object
	.size		_ZN40_INTERNAL_917cb169_4_k_cu_50d5ce67_307564cuda3std6ranges3__45__cpo4swapE,(.L_11 - _ZN40_INTERNAL_917cb169_4_k_cu_50d5ce67_307564cuda3std6ranges3__45__cpo4swapE)
_ZN40_INTERNAL_917cb169_4_k_cu_50d5ce67_307564cuda3std6ranges3__45__cpo4swapE:
	.zero		1
.L_11:


//--------------------- .nv.constant0._ZN7cutlass13device_kernelINS_4gemm6kernel13GemmUniversalIN4cute5tupleIJiiiiEEENS1_10collective13CollectiveMmaINS1_35MainloopSm100TmaUmmaWarpSpecializedILi3ELi2ELi4ENS5_IJNS4_1CILi1EEESB_SB_EEEEENS5_IJNSA_ILi64EEENSA_ILi256EEESE_EEENS_12float_e5m2_tENS5_IJlSB_lEEESH_SI_NS4_8TiledMMAINS4_8MMA_AtomIJNS4_10MMA_TraitsINS4_19SM100_MMA_F8F6F4_SSEJSH_SH_fSE_SF_NS4_17integral_constantINS4_4UMMA5MajorELSP_0EEESQ_NSN_INSO_7ScaleInELSR_0EEESS_EEEEEENS4_6LayoutISC_NS5_IJNSA_ILi0EEESW_SW_EEEEENS5_IJNS4_10UnderscoreESZ_SZ_EEEEENS4_13SM90_TMA_LOADENS4_14ComposedLayoutINS4_7SwizzleILi2ELi4ELi3EEENS4_18smem_ptr_flag_bitsILi8EEENSV_INS5_IJNSA_ILi8EEESE_EEENS5_IJSE_SB_EEEEEEEvNS4_8identityES12_S1C_vS1D_EENS_8epilogue10collective18CollectiveEpilogueINS1F_23Sm100TmaWarpSpecializedILi4ELi2ELi32ELb0ELb0EEEJSG_NS5_IJNSV_ISE_SB_EES1K_EEESH_SI_SH_SI_NS1F_6fusion15FusionCallbacksIS1J_NS1M_17LinearCombinationISH_fSH_fLNS_15FloatRoundStyleE2EEESG_S1L_JEEENS4_5SM1004TMEM4LOAD26SM100_TMEM_LOAD_16dp32b32xES12_S1C_NS4_39AutoVectorizingCopyWithAssumedAlignmentILi128EEENS4_14SM90_TMA_STOREES1C_S1X_S1X_EEEvvEEEEvNT_6ParamsE --------------------------
	.section	.nv.constant0._ZN7cutlass13device_kernelINS_4gemm6kernel13GemmUniversalIN4cute5tupleIJiiiiEEENS1_10collective13CollectiveMmaINS1_35MainloopSm100TmaUmmaWarpSpecializedILi3ELi2ELi4ENS5_IJNS4_1CILi1EEESB_SB_EEEEENS5_IJNSA_ILi64EEENSA_ILi256EEESE_EEENS_12float_e5m2_tENS5_IJlSB_lEEESH_SI_NS4_8TiledMMAINS4_8MMA_AtomIJNS4_10MMA_TraitsINS4_19SM100_MMA_F8F6F4_SSEJSH_SH_fSE_SF_NS4_17integral_constantINS4_4UMMA5MajorELSP_0EEESQ_NSN_INSO_7ScaleInELSR_0EEESS_EEEEEENS4_6LayoutISC_NS5_IJNSA_ILi0EEESW_SW_EEEEENS5_IJNS4_10UnderscoreESZ_SZ_EEEEENS4_13SM90_TMA_LOADENS4_14ComposedLayoutINS4_7SwizzleILi2ELi4ELi3EEENS4_18smem_ptr_flag_bitsILi8EEENSV_INS5_IJNSA_ILi8EEESE_EEENS5_IJSE_SB_EEEEEEEvNS4_8identityES12_S1C_vS1D_EENS_8epilogue10collective18CollectiveEpilogueINS1F_23Sm100TmaWarpSpecializedILi4ELi2ELi32ELb0ELb0EEEJSG_NS5_IJNSV_ISE_SB_EES1K_EEESH_SI_SH_SI_NS1F_6fusion15FusionCallbacksIS1J_NS1M_17LinearCombinationISH_fSH_fLNS_15FloatRoundStyleE2EEESG_S1L_JEEENS4_5SM1004TMEM4LOAD26SM100_TMEM_LOAD_16dp32b32xES12_S1C_NS4_39AutoVectorizingCopyWithAssumedAlignmentILi128EEENS4_14SM90_TMA_STOREES1C_S1X_S1X_EEEvvEEEEvNT_6ParamsE,"a",@progbits
	.sectionflags	@""
	.align	4
.nv.constant0._ZN7cutlass13device_kernelINS_4gemm6kernel13GemmUniversalIN4cute5tupleIJiiiiEEENS1_10collective13CollectiveMmaINS1_35MainloopSm100TmaUmmaWarpSpecializedILi3ELi2ELi4ENS5_IJNS4_1CILi1EEESB_SB_EEEEENS5_IJNSA_ILi64EEENSA_ILi256EEESE_EEENS_12float_e5m2_tENS5_IJlSB_lEEESH_SI_NS4_8TiledMMAINS4_8MMA_AtomIJNS4_10MMA_TraitsINS4_19SM100_MMA_F8F6F4_SSEJSH_SH_fSE_SF_NS4_17integral_constantINS4_4UMMA5MajorELSP_0EEESQ_NSN_INSO_7ScaleInELSR_0EEESS_EEEEEENS4_6LayoutISC_NS5_IJNSA_ILi0EEESW_SW_EEEEENS5_IJNS4_10UnderscoreESZ_SZ_EEEEENS4_13SM90_TMA_LOADENS4_14ComposedLayoutINS4_7SwizzleILi2ELi4ELi3EEENS4_18smem_ptr_flag_bitsILi8EEENSV_INS5_IJNSA_ILi8EEESE_EEENS5_IJSE_SB_EEEEEEEvNS4_8identityES12_S1C_vS1D_EENS_8epilogue10collective18CollectiveEpilogueINS1F_23Sm100TmaWarpSpecializedILi4ELi2ELi32ELb0ELb0EEEJSG_NS5_IJNSV_ISE_SB_EES1K_EEESH_SI_SH_SI_NS1F_6fusion15FusionCallbacksIS1J_NS1M_17LinearCombinationISH_fSH_fLNS_15FloatRoundStyleE2EEESG_S1L_JEEENS4_5SM1004TMEM4LOAD26SM100_TMEM_LOAD_16dp32b32xES12_S1C_NS4_39AutoVectorizingCopyWithAssumedAlignmentILi128EEENS4_14SM90_TMA_STOREES1C_S1X_S1X_EEEvvEEEEvNT_6ParamsE:
	.zero		2944


//--------------------- SYMBOLS --------------------------

	.type		.nv.reservedSmem.offset0,@object
	.size		.nv.reservedSmem.offset0,0x4
	.type		.nv.reservedSmem.cap,@object
	.size		.nv.reservedSmem.cap,0x4
	.type		__assertfail,@function
